//
// Generated by NVIDIA NVVM Compiler
//
// Compiler Build ID: CL-36424714
// Cuda compilation tools, release 13.0, V13.0.88
// Based on NVVM 20.0.0
//

.version 9.0
.target sm_100
.address_size 64

	// .globl	_Z11MatrixAdd_CPKfS0_Pfi

.visible .entry _Z11MatrixAdd_CPKfS0_Pfi(
	.param .u64 .ptr .align 1 _Z11MatrixAdd_CPKfS0_Pfi_param_0,
	.param .u64 .ptr .align 1 _Z11MatrixAdd_CPKfS0_Pfi_param_1,
	.param .u64 .ptr .align 1 _Z11MatrixAdd_CPKfS0_Pfi_param_2,
	.param .u32 _Z11MatrixAdd_CPKfS0_Pfi_param_3
)
{
	.reg .pred 	%p<12>;
	.reg .b32 	%r<37>;
	.reg .b32 	%f<88>;
	.reg .b64 	%rd<26>;

	ld.param.u64 	%rd7, [_Z11MatrixAdd_CPKfS0_Pfi_param_0];
	ld.param.u64 	%rd8, [_Z11MatrixAdd_CPKfS0_Pfi_param_1];
	ld.param.u64 	%rd9, [_Z11MatrixAdd_CPKfS0_Pfi_param_2];
	ld.param.u32 	%r23, [_Z11MatrixAdd_CPKfS0_Pfi_param_3];
	cvta.to.global.u64 	%rd1, %rd9;
	cvta.to.global.u64 	%rd2, %rd8;
	cvta.to.global.u64 	%rd3, %rd7;
	mov.u32 	%r24, %ctaid.x;
	mov.u32 	%r25, %ntid.x;
	mov.u32 	%r26, %tid.x;
	mad.lo.s32 	%r1, %r24, %r25, %r26;
	setp.ge.s32 	%p1, %r1, %r23;
	setp.lt.s32 	%p2, %r23, 1;
	or.pred  	%p3, %p1, %p2;
	@%p3 bra 	$L__BB0_13;
	mul.lo.s32 	%r2, %r23, %r1;
	and.b32  	%r3, %r23, 15;
	setp.lt.u32 	%p4, %r23, 16;
	mov.b32 	%r33, 0;
	@%p4 bra 	$L__BB0_4;
	and.b32  	%r33, %r23, 2147483632;
	neg.s32 	%r31, %r33;
	add.s64 	%rd4, %rd3, 32;
	add.s64 	%rd5, %rd2, 32;
	add.s64 	%rd6, %rd1, 32;
	mov.u32 	%r30, %r2;
$L__BB0_3:
	.pragma "nounroll";
	mul.wide.s32 	%rd10, %r30, 4;
	add.s64 	%rd11, %rd4, %rd10;
	add.s64 	%rd12, %rd5, %rd10;
	add.s64 	%rd13, %rd6, %rd10;
	ld.global.f32 	%f1, [%rd11+-32];
	ld.global.f32 	%f2, [%rd12+-32];
	add.f32 	%f3, %f1, %f2;
	st.global.f32 	[%rd13+-32], %f3;
	ld.global.f32 	%f4, [%rd11+-28];
	ld.global.f32 	%f5, [%rd12+-28];
	add.f32 	%f6, %f4, %f5;
	st.global.f32 	[%rd13+-28], %f6;
	ld.global.f32 	%f7, [%rd11+-24];
	ld.global.f32 	%f8, [%rd12+-24];
	add.f32 	%f9, %f7, %f8;
	st.global.f32 	[%rd13+-24], %f9;
	ld.global.f32 	%f10, [%rd11+-20];
	ld.global.f32 	%f11, [%rd12+-20];
	add.f32 	%f12, %f10, %f11;
	st.global.f32 	[%rd13+-20], %f12;
	ld.global.f32 	%f13, [%rd11+-16];
	ld.global.f32 	%f14, [%rd12+-16];
	add.f32 	%f15, %f13, %f14;
	st.global.f32 	[%rd13+-16], %f15;
	ld.global.f32 	%f16, [%rd11+-12];
	ld.global.f32 	%f17, [%rd12+-12];
	add.f32 	%f18, %f16, %f17;
	st.global.f32 	[%rd13+-12], %f18;
	ld.global.f32 	%f19, [%rd11+-8];
	ld.global.f32 	%f20, [%rd12+-8];
	add.f32 	%f21, %f19, %f20;
	st.global.f32 	[%rd13+-8], %f21;
	ld.global.f32 	%f22, [%rd11+-4];
	ld.global.f32 	%f23, [%rd12+-4];
	add.f32 	%f24, %f22, %f23;
	st.global.f32 	[%rd13+-4], %f24;
	ld.global.f32 	%f25, [%rd11];
	ld.global.f32 	%f26, [%rd12];
	add.f32 	%f27, %f25, %f26;
	st.global.f32 	[%rd13], %f27;
	ld.global.f32 	%f28, [%rd11+4];
	ld.global.f32 	%f29, [%rd12+4];
	add.f32 	%f30, %f28, %f29;
	st.global.f32 	[%rd13+4], %f30;
	ld.global.f32 	%f31, [%rd11+8];
	ld.global.f32 	%f32, [%rd12+8];
	add.f32 	%f33, %f31, %f32;
	st.global.f32 	[%rd13+8], %f33;
	ld.global.f32 	%f34, [%rd11+12];
	ld.global.f32 	%f35, [%rd12+12];
	add.f32 	%f36, %f34, %f35;
	st.global.f32 	[%rd13+12], %f36;
	ld.global.f32 	%f37, [%rd11+16];
	ld.global.f32 	%f38, [%rd12+16];
	add.f32 	%f39, %f37, %f38;
	st.global.f32 	[%rd13+16], %f39;
	ld.global.f32 	%f40, [%rd11+20];
	ld.global.f32 	%f41, [%rd12+20];
	add.f32 	%f42, %f40, %f41;
	st.global.f32 	[%rd13+20], %f42;
	ld.global.f32 	%f43, [%rd11+24];
	ld.global.f32 	%f44, [%rd12+24];
	add.f32 	%f45, %f43, %f44;
	st.global.f32 	[%rd13+24], %f45;
	ld.global.f32 	%f46, [%rd11+28];
	ld.global.f32 	%f47, [%rd12+28];
	add.f32 	%f48, %f46, %f47;
	st.global.f32 	[%rd13+28], %f48;
	add.s32 	%r31, %r31, 16;
	add.s32 	%r30, %r30, 16;
	setp.ne.s32 	%p5, %r31, 0;
	@%p5 bra 	$L__BB0_3;
$L__BB0_4:
	setp.eq.s32 	%p6, %r3, 0;
	@%p6 bra 	$L__BB0_13;
	and.b32  	%r11, %r23, 7;
	setp.lt.u32 	%p7, %r3, 8;
	@%p7 bra 	$L__BB0_7;
	add.s32 	%r28, %r33, %r2;
	mul.wide.s32 	%rd14, %r28, 4;
	add.s64 	%rd15, %rd3, %rd14;
	ld.global.f32 	%f49, [%rd15];
	add.s64 	%rd16, %rd2, %rd14;
	ld.global.f32 	%f50, [%rd16];
	add.f32 	%f51, %f49, %f50;
	add.s64 	%rd17, %rd1, %rd14;
	st.global.f32 	[%rd17], %f51;
	ld.global.f32 	%f52, [%rd15+4];
	ld.global.f32 	%f53, [%rd16+4];
	add.f32 	%f54, %f52, %f53;
	st.global.f32 	[%rd17+4], %f54;
	ld.global.f32 	%f55, [%rd15+8];
	ld.global.f32 	%f56, [%rd16+8];
	add.f32 	%f57, %f55, %f56;
	st.global.f32 	[%rd17+8], %f57;
	ld.global.f32 	%f58, [%rd15+12];
	ld.global.f32 	%f59, [%rd16+12];
	add.f32 	%f60, %f58, %f59;
	st.global.f32 	[%rd17+12], %f60;
	ld.global.f32 	%f61, [%rd15+16];
	ld.global.f32 	%f62, [%rd16+16];
	add.f32 	%f63, %f61, %f62;
	st.global.f32 	[%rd17+16], %f63;
	ld.global.f32 	%f64, [%rd15+20];
	ld.global.f32 	%f65, [%rd16+20];
	add.f32 	%f66, %f64, %f65;
	st.global.f32 	[%rd17+20], %f66;
	ld.global.f32 	%f67, [%rd15+24];
	ld.global.f32 	%f68, [%rd16+24];
	add.f32 	%f69, %f67, %f68;
	st.global.f32 	[%rd17+24], %f69;
	ld.global.f32 	%f70, [%rd15+28];
	ld.global.f32 	%f71, [%rd16+28];
	add.f32 	%f72, %f70, %f71;
	st.global.f32 	[%rd17+28], %f72;
	add.s32 	%r33, %r33, 8;
$L__BB0_7:
	setp.eq.s32 	%p8, %r11, 0;
	@%p8 bra 	$L__BB0_13;
	and.b32  	%r14, %r23, 3;
	setp.lt.u32 	%p9, %r11, 4;
	@%p9 bra 	$L__BB0_10;
	add.s32 	%r29, %r33, %r2;
	mul.wide.s32 	%rd18, %r29, 4;
	add.s64 	%rd19, %rd3, %rd18;
	ld.global.f32 	%f73, [%rd19];
	add.s64 	%rd20, %rd2, %rd18;
	ld.global.f32 	%f74, [%rd20];
	add.f32 	%f75, %f73, %f74;
	add.s64 	%rd21, %rd1, %rd18;
	st.global.f32 	[%rd21], %f75;
	ld.global.f32 	%f76, [%rd19+4];
	ld.global.f32 	%f77, [%rd20+4];
	add.f32 	%f78, %f76, %f77;
	st.global.f32 	[%rd21+4], %f78;
	ld.global.f32 	%f79, [%rd19+8];
	ld.global.f32 	%f80, [%rd20+8];
	add.f32 	%f81, %f79, %f80;
	st.global.f32 	[%rd21+8], %f81;
	ld.global.f32 	%f82, [%rd19+12];
	ld.global.f32 	%f83, [%rd20+12];
	add.f32 	%f84, %f82, %f83;
	st.global.f32 	[%rd21+12], %f84;
	add.s32 	%r33, %r33, 4;
$L__BB0_10:
	setp.eq.s32 	%p10, %r14, 0;
	@%p10 bra 	$L__BB0_13;
	add.s32 	%r36, %r33, %r2;
	neg.s32 	%r35, %r14;
$L__BB0_12:
	.pragma "nounroll";
	mul.wide.s32 	%rd22, %r36, 4;
	add.s64 	%rd23, %rd1, %rd22;
	add.s64 	%rd24, %rd2, %rd22;
	add.s64 	%rd25, %rd3, %rd22;
	ld.global.f32 	%f85, [%rd25];
	ld.global.f32 	%f86, [%rd24];
	add.f32 	%f87, %f85, %f86;
	st.global.f32 	[%rd23], %f87;
	add.s32 	%r36, %r36, 1;
	add.s32 	%r35, %r35, 1;
	setp.ne.s32 	%p11, %r35, 0;
	@%p11 bra 	$L__BB0_12;
$L__BB0_13:
	ret;

}
	// .globl	_Z11MatrixAdd_BPKfS0_Pfi
.visible .entry _Z11MatrixAdd_BPKfS0_Pfi(
	.param .u64 .ptr .align 1 _Z11MatrixAdd_BPKfS0_Pfi_param_0,
	.param .u64 .ptr .align 1 _Z11MatrixAdd_BPKfS0_Pfi_param_1,
	.param .u64 .ptr .align 1 _Z11MatrixAdd_BPKfS0_Pfi_param_2,
	.param .u32 _Z11MatrixAdd_BPKfS0_Pfi_param_3
)
{
	.reg .pred 	%p<2>;
	.reg .b32 	%r<14>;
	.reg .b32 	%f<4>;
	.reg .b64 	%rd<11>;

	ld.param.u64 	%rd1, [_Z11MatrixAdd_BPKfS0_Pfi_param_0];
	ld.param.u64 	%rd2, [_Z11MatrixAdd_BPKfS0_Pfi_param_1];
	ld.param.u64 	%rd3, [_Z11MatrixAdd_BPKfS0_Pfi_param_2];
	ld.param.u32 	%r4, [_Z11MatrixAdd_BPKfS0_Pfi_param_3];
	mov.u32 	%r5, %ctaid.x;
	mov.u32 	%r6, %ntid.x;
	mov.u32 	%r7, %tid.x;
	mad.lo.s32 	%r1, %r5, %r6, %r7;
	mov.u32 	%r8, %ctaid.y;
	mov.u32 	%r9, %ntid.y;
	mov.u32 	%r10, %tid.y;
	mad.lo.s32 	%r11, %r8, %r9, %r10;
	max.s32 	%r12, %r1, %r11;
	setp.ge.s32 	%p1, %r12, %r4;
	@%p1 bra 	$L__BB1_2;
	cvta.to.global.u64 	%rd4, %rd1;
	cvta.to.global.u64 	%rd5, %rd2;
	cvta.to.global.u64 	%rd6, %rd3;
	mad.lo.s32 	%r13, %r4, %r1, %r11;
	mul.wide.s32 	%rd7, %r13, 4;
	add.s64 	%rd8, %rd4, %rd7;
	ld.global.f32 	%f1, [%rd8];
	add.s64 	%rd9, %rd5, %rd7;
	ld.global.f32 	%f2, [%rd9];
	add.f32 	%f3, %f1, %f2;
	add.s64 	%rd10, %rd6, %rd7;
	st.global.f32 	[%rd10], %f3;
$L__BB1_2:
	ret;

}
	// .globl	_Z11MatrixAdd_DPKfS0_Pfi
.visible .entry _Z11MatrixAdd_DPKfS0_Pfi(
	.param .u64 .ptr .align 1 _Z11MatrixAdd_DPKfS0_Pfi_param_0,
	.param .u64 .ptr .align 1 _Z11MatrixAdd_DPKfS0_Pfi_param_1,
	.param .u64 .ptr .align 1 _Z11MatrixAdd_DPKfS0_Pfi_param_2,
	.param .u32 _Z11MatrixAdd_DPKfS0_Pfi_param_3
)
{
	.reg .pred 	%p<12>;
	.reg .b32 	%r<111>;
	.reg .b32 	%f<88>;
	.reg .b64 	%rd<127>;

	ld.param.u64 	%rd8, [_Z11MatrixAdd_DPKfS0_Pfi_param_0];
	ld.param.u64 	%rd9, [_Z11MatrixAdd_DPKfS0_Pfi_param_1];
	ld.param.u64 	%rd10, [_Z11MatrixAdd_DPKfS0_Pfi_param_2];
	ld.param.u32 	%r66, [_Z11MatrixAdd_DPKfS0_Pfi_param_3];
	cvta.to.global.u64 	%rd1, %rd10;
	cvta.to.global.u64 	%rd2, %rd9;
	cvta.to.global.u64 	%rd3, %rd8;
	mov.u32 	%r67, %ctaid.y;
	mov.u32 	%r68, %ntid.y;
	mul.lo.s32 	%r1, %r67, %r68;
	mov.u32 	%r2, %tid.y;
	add.s32 	%r3, %r1, %r2;
	setp.ge.s32 	%p1, %r3, %r66;
	setp.lt.s32 	%p2, %r66, 1;
	or.pred  	%p3, %p1, %p2;
	@%p3 bra 	$L__BB2_13;
	add.s32 	%r70, %r66, -1;
	and.b32  	%r4, %r66, 15;
	setp.lt.u32 	%p4, %r70, 15;
	mov.b32 	%r108, 0;
	@%p4 bra 	$L__BB2_4;
	and.b32  	%r71, %r66, 2147483632;
	neg.s32 	%r106, %r71;
	add.s32 	%r72, %r2, %r66;
	add.s32 	%r105, %r72, %r1;
	shl.b32 	%r73, %r66, 1;
	add.s32 	%r104, %r3, %r73;
	mad.lo.s32 	%r103, %r66, 3, %r3;
	shl.b32 	%r74, %r66, 2;
	add.s32 	%r102, %r3, %r74;
	mad.lo.s32 	%r101, %r66, 5, %r3;
	mad.lo.s32 	%r100, %r66, 6, %r3;
	mad.lo.s32 	%r99, %r66, 7, %r3;
	shl.b32 	%r75, %r66, 3;
	add.s32 	%r98, %r3, %r75;
	mad.lo.s32 	%r97, %r66, 9, %r3;
	mad.lo.s32 	%r96, %r66, 10, %r3;
	mad.lo.s32 	%r95, %r66, 11, %r3;
	mad.lo.s32 	%r94, %r66, 12, %r3;
	mad.lo.s32 	%r93, %r66, 13, %r3;
	mad.lo.s32 	%r92, %r66, 14, %r3;
	mad.lo.s32 	%r91, %r66, 15, %r3;
	mov.u32 	%r90, %r3;
$L__BB2_3:
	.pragma "nounroll";
	and.b32  	%r108, %r66, 2147483632;
	mul.wide.u32 	%rd11, %r90, 4;
	add.s64 	%rd12, %rd3, %rd11;
	ld.global.f32 	%f1, [%rd12];
	add.s64 	%rd13, %rd2, %rd11;
	ld.global.f32 	%f2, [%rd13];
	add.f32 	%f3, %f1, %f2;
	add.s64 	%rd14, %rd1, %rd11;
	st.global.f32 	[%rd14], %f3;
	mul.wide.u32 	%rd15, %r105, 4;
	add.s64 	%rd16, %rd3, %rd15;
	ld.global.f32 	%f4, [%rd16];
	add.s64 	%rd17, %rd2, %rd15;
	ld.global.f32 	%f5, [%rd17];
	add.f32 	%f6, %f4, %f5;
	add.s64 	%rd18, %rd1, %rd15;
	st.global.f32 	[%rd18], %f6;
	mul.wide.u32 	%rd19, %r104, 4;
	add.s64 	%rd20, %rd3, %rd19;
	ld.global.f32 	%f7, [%rd20];
	add.s64 	%rd21, %rd2, %rd19;
	ld.global.f32 	%f8, [%rd21];
	add.f32 	%f9, %f7, %f8;
	add.s64 	%rd22, %rd1, %rd19;
	st.global.f32 	[%rd22], %f9;
	mul.wide.u32 	%rd23, %r103, 4;
	add.s64 	%rd24, %rd3, %rd23;
	ld.global.f32 	%f10, [%rd24];
	add.s64 	%rd25, %rd2, %rd23;
	ld.global.f32 	%f11, [%rd25];
	add.f32 	%f12, %f10, %f11;
	add.s64 	%rd26, %rd1, %rd23;
	st.global.f32 	[%rd26], %f12;
	mul.wide.u32 	%rd27, %r102, 4;
	add.s64 	%rd28, %rd3, %rd27;
	ld.global.f32 	%f13, [%rd28];
	add.s64 	%rd29, %rd2, %rd27;
	ld.global.f32 	%f14, [%rd29];
	add.f32 	%f15, %f13, %f14;
	add.s64 	%rd30, %rd1, %rd27;
	st.global.f32 	[%rd30], %f15;
	mul.wide.u32 	%rd31, %r101, 4;
	add.s64 	%rd32, %rd3, %rd31;
	ld.global.f32 	%f16, [%rd32];
	add.s64 	%rd33, %rd2, %rd31;
	ld.global.f32 	%f17, [%rd33];
	add.f32 	%f18, %f16, %f17;
	add.s64 	%rd34, %rd1, %rd31;
	st.global.f32 	[%rd34], %f18;
	mul.wide.u32 	%rd35, %r100, 4;
	add.s64 	%rd36, %rd3, %rd35;
	ld.global.f32 	%f19, [%rd36];
	add.s64 	%rd37, %rd2, %rd35;
	ld.global.f32 	%f20, [%rd37];
	add.f32 	%f21, %f19, %f20;
	add.s64 	%rd38, %rd1, %rd35;
	st.global.f32 	[%rd38], %f21;
	mul.wide.u32 	%rd39, %r99, 4;
	add.s64 	%rd40, %rd3, %rd39;
	ld.global.f32 	%f22, [%rd40];
	add.s64 	%rd41, %rd2, %rd39;
	ld.global.f32 	%f23, [%rd41];
	add.f32 	%f24, %f22, %f23;
	add.s64 	%rd42, %rd1, %rd39;
	st.global.f32 	[%rd42], %f24;
	mul.wide.u32 	%rd43, %r98, 4;
	add.s64 	%rd44, %rd3, %rd43;
	ld.global.f32 	%f25, [%rd44];
	add.s64 	%rd45, %rd2, %rd43;
	ld.global.f32 	%f26, [%rd45];
	add.f32 	%f27, %f25, %f26;
	add.s64 	%rd46, %rd1, %rd43;
	st.global.f32 	[%rd46], %f27;
	mul.wide.u32 	%rd47, %r97, 4;
	add.s64 	%rd48, %rd3, %rd47;
	ld.global.f32 	%f28, [%rd48];
	add.s64 	%rd49, %rd2, %rd47;
	ld.global.f32 	%f29, [%rd49];
	add.f32 	%f30, %f28, %f29;
	add.s64 	%rd50, %rd1, %rd47;
	st.global.f32 	[%rd50], %f30;
	mul.wide.u32 	%rd51, %r96, 4;
	add.s64 	%rd52, %rd3, %rd51;
	ld.global.f32 	%f31, [%rd52];
	add.s64 	%rd53, %rd2, %rd51;
	ld.global.f32 	%f32, [%rd53];
	add.f32 	%f33, %f31, %f32;
	add.s64 	%rd54, %rd1, %rd51;
	st.global.f32 	[%rd54], %f33;
	mul.wide.u32 	%rd55, %r95, 4;
	add.s64 	%rd56, %rd3, %rd55;
	ld.global.f32 	%f34, [%rd56];
	add.s64 	%rd57, %rd2, %rd55;
	ld.global.f32 	%f35, [%rd57];
	add.f32 	%f36, %f34, %f35;
	add.s64 	%rd58, %rd1, %rd55;
	st.global.f32 	[%rd58], %f36;
	mul.wide.u32 	%rd59, %r94, 4;
	add.s64 	%rd60, %rd3, %rd59;
	ld.global.f32 	%f37, [%rd60];
	add.s64 	%rd61, %rd2, %rd59;
	ld.global.f32 	%f38, [%rd61];
	add.f32 	%f39, %f37, %f38;
	add.s64 	%rd62, %rd1, %rd59;
	st.global.f32 	[%rd62], %f39;
	mul.wide.u32 	%rd63, %r93, 4;
	add.s64 	%rd64, %rd3, %rd63;
	ld.global.f32 	%f40, [%rd64];
	add.s64 	%rd65, %rd2, %rd63;
	ld.global.f32 	%f41, [%rd65];
	add.f32 	%f42, %f40, %f41;
	add.s64 	%rd66, %rd1, %rd63;
	st.global.f32 	[%rd66], %f42;
	mul.wide.u32 	%rd67, %r92, 4;
	add.s64 	%rd68, %rd3, %rd67;
	ld.global.f32 	%f43, [%rd68];
	add.s64 	%rd69, %rd2, %rd67;
	ld.global.f32 	%f44, [%rd69];
	add.f32 	%f45, %f43, %f44;
	add.s64 	%rd70, %rd1, %rd67;
	st.global.f32 	[%rd70], %f45;
	mul.wide.u32 	%rd71, %r91, 4;
	add.s64 	%rd72, %rd3, %rd71;
	ld.global.f32 	%f46, [%rd72];
	add.s64 	%rd73, %rd2, %rd71;
	ld.global.f32 	%f47, [%rd73];
	add.f32 	%f48, %f46, %f47;
	add.s64 	%rd74, %rd1, %rd71;
	st.global.f32 	[%rd74], %f48;
	add.s32 	%r106, %r106, 16;
	shl.b32 	%r76, %r66, 4;
	add.s32 	%r105, %r105, %r76;
	add.s32 	%r104, %r104, %r76;
	add.s32 	%r103, %r103, %r76;
	add.s32 	%r102, %r102, %r76;
	add.s32 	%r101, %r101, %r76;
	add.s32 	%r100, %r100, %r76;
	add.s32 	%r99, %r99, %r76;
	add.s32 	%r98, %r98, %r76;
	add.s32 	%r97, %r97, %r76;
	add.s32 	%r96, %r96, %r76;
	add.s32 	%r95, %r95, %r76;
	add.s32 	%r94, %r94, %r76;
	add.s32 	%r93, %r93, %r76;
	add.s32 	%r92, %r92, %r76;
	add.s32 	%r91, %r91, %r76;
	add.s32 	%r90, %r90, %r76;
	setp.ne.s32 	%p5, %r106, 0;
	@%p5 bra 	$L__BB2_3;
$L__BB2_4:
	setp.eq.s32 	%p6, %r4, 0;
	@%p6 bra 	$L__BB2_13;
	and.b32  	%r57, %r66, 7;
	setp.lt.u32 	%p7, %r4, 8;
	@%p7 bra 	$L__BB2_7;
	mad.lo.s32 	%r77, %r108, %r66, %r3;
	mul.wide.u32 	%rd75, %r77, 4;
	add.s64 	%rd76, %rd3, %rd75;
	ld.global.f32 	%f49, [%rd76];
	add.s64 	%rd77, %rd2, %rd75;
	ld.global.f32 	%f50, [%rd77];
	add.f32 	%f51, %f49, %f50;
	add.s64 	%rd78, %rd1, %rd75;
	st.global.f32 	[%rd78], %f51;
	add.s32 	%r78, %r77, %r66;
	mul.wide.u32 	%rd79, %r78, 4;
	add.s64 	%rd80, %rd3, %rd79;
	ld.global.f32 	%f52, [%rd80];
	add.s64 	%rd81, %rd2, %rd79;
	ld.global.f32 	%f53, [%rd81];
	add.f32 	%f54, %f52, %f53;
	add.s64 	%rd82, %rd1, %rd79;
	st.global.f32 	[%rd82], %f54;
	add.s32 	%r79, %r78, %r66;
	mul.wide.u32 	%rd83, %r79, 4;
	add.s64 	%rd84, %rd3, %rd83;
	ld.global.f32 	%f55, [%rd84];
	add.s64 	%rd85, %rd2, %rd83;
	ld.global.f32 	%f56, [%rd85];
	add.f32 	%f57, %f55, %f56;
	add.s64 	%rd86, %rd1, %rd83;
	st.global.f32 	[%rd86], %f57;
	add.s32 	%r80, %r79, %r66;
	mul.wide.u32 	%rd87, %r80, 4;
	add.s64 	%rd88, %rd3, %rd87;
	ld.global.f32 	%f58, [%rd88];
	add.s64 	%rd89, %rd2, %rd87;
	ld.global.f32 	%f59, [%rd89];
	add.f32 	%f60, %f58, %f59;
	add.s64 	%rd90, %rd1, %rd87;
	st.global.f32 	[%rd90], %f60;
	add.s32 	%r81, %r80, %r66;
	mul.wide.u32 	%rd91, %r81, 4;
	add.s64 	%rd92, %rd3, %rd91;
	ld.global.f32 	%f61, [%rd92];
	add.s64 	%rd93, %rd2, %rd91;
	ld.global.f32 	%f62, [%rd93];
	add.f32 	%f63, %f61, %f62;
	add.s64 	%rd94, %rd1, %rd91;
	st.global.f32 	[%rd94], %f63;
	add.s32 	%r82, %r81, %r66;
	mul.wide.u32 	%rd95, %r82, 4;
	add.s64 	%rd96, %rd3, %rd95;
	ld.global.f32 	%f64, [%rd96];
	add.s64 	%rd97, %rd2, %rd95;
	ld.global.f32 	%f65, [%rd97];
	add.f32 	%f66, %f64, %f65;
	add.s64 	%rd98, %rd1, %rd95;
	st.global.f32 	[%rd98], %f66;
	add.s32 	%r83, %r82, %r66;
	mul.wide.u32 	%rd99, %r83, 4;
	add.s64 	%rd100, %rd3, %rd99;
	ld.global.f32 	%f67, [%rd100];
	add.s64 	%rd101, %rd2, %rd99;
	ld.global.f32 	%f68, [%rd101];
	add.f32 	%f69, %f67, %f68;
	add.s64 	%rd102, %rd1, %rd99;
	st.global.f32 	[%rd102], %f69;
	add.s32 	%r84, %r83, %r66;
	mul.wide.u32 	%rd103, %r84, 4;
	add.s64 	%rd104, %rd3, %rd103;
	ld.global.f32 	%f70, [%rd104];
	add.s64 	%rd105, %rd2, %rd103;
	ld.global.f32 	%f71, [%rd105];
	add.f32 	%f72, %f70, %f71;
	add.s64 	%rd106, %rd1, %rd103;
	st.global.f32 	[%rd106], %f72;
	add.s32 	%r108, %r108, 8;
$L__BB2_7:
	setp.eq.s32 	%p8, %r57, 0;
	@%p8 bra 	$L__BB2_13;
	and.b32  	%r60, %r66, 3;
	setp.lt.u32 	%p9, %r57, 4;
	@%p9 bra 	$L__BB2_10;
	mad.lo.s32 	%r85, %r108, %r66, %r3;
	mul.wide.u32 	%rd107, %r85, 4;
	add.s64 	%rd108, %rd3, %rd107;
	ld.global.f32 	%f73, [%rd108];
	add.s64 	%rd109, %rd2, %rd107;
	ld.global.f32 	%f74, [%rd109];
	add.f32 	%f75, %f73, %f74;
	add.s64 	%rd110, %rd1, %rd107;
	st.global.f32 	[%rd110], %f75;
	add.s32 	%r86, %r85, %r66;
	mul.wide.u32 	%rd111, %r86, 4;
	add.s64 	%rd112, %rd3, %rd111;
	ld.global.f32 	%f76, [%rd112];
	add.s64 	%rd113, %rd2, %rd111;
	ld.global.f32 	%f77, [%rd113];
	add.f32 	%f78, %f76, %f77;
	add.s64 	%rd114, %rd1, %rd111;
	st.global.f32 	[%rd114], %f78;
	add.s32 	%r87, %r86, %r66;
	mul.wide.u32 	%rd115, %r87, 4;
	add.s64 	%rd116, %rd3, %rd115;
	ld.global.f32 	%f79, [%rd116];
	add.s64 	%rd117, %rd2, %rd115;
	ld.global.f32 	%f80, [%rd117];
	add.f32 	%f81, %f79, %f80;
	add.s64 	%rd118, %rd1, %rd115;
	st.global.f32 	[%rd118], %f81;
	add.s32 	%r88, %r87, %r66;
	mul.wide.u32 	%rd119, %r88, 4;
	add.s64 	%rd120, %rd3, %rd119;
	ld.global.f32 	%f82, [%rd120];
	add.s64 	%rd121, %rd2, %rd119;
	ld.global.f32 	%f83, [%rd121];
	add.f32 	%f84, %f82, %f83;
	add.s64 	%rd122, %rd1, %rd119;
	st.global.f32 	[%rd122], %f84;
	add.s32 	%r108, %r108, 4;
$L__BB2_10:
	setp.eq.s32 	%p10, %r60, 0;
	@%p10 bra 	$L__BB2_13;
	mad.lo.s32 	%r89, %r108, %r66, %r3;
	mul.wide.u32 	%rd126, %r89, 4;
	mul.wide.u32 	%rd5, %r66, 4;
	neg.s32 	%r110, %r60;
$L__BB2_12:
	.pragma "nounroll";
	add.s64 	%rd123, %rd3, %rd126;
	ld.global.f32 	%f85, [%rd123];
	add.s64 	%rd124, %rd2, %rd126;
	ld.global.f32 	%f86, [%rd124];
	add.f32 	%f87, %f85, %f86;
	add.s64 	%rd125, %rd1, %rd126;
	st.global.f32 	[%rd125], %f87;
	add.s64 	%rd126, %rd126, %rd5;
	add.s32 	%r110, %r110, 1;
	setp.ne.s32 	%p11, %r110, 0;
	@%p11 bra 	$L__BB2_12;
$L__BB2_13:
	ret;

}


// ===== COMPILED SASS (sm_100) =====

	.target	sm_100

	.elftype	@"ET_EXEC"


//--------------------- .note.nv.tkinfo           --------------------------
	.section	.note.nv.tkinfo,"",@"SHT_NOTE"
	.sectionflags	@"SHF_NOTE_NV_TKINFO"
	.tkinfo
        /*0018*/ 	.word	0x00000002
        /*0030*/ 	.string	""
        /*0030*/ 	.string	"ptxas"
        /*0030*/ 	.string	"Cuda compilation tools, release 13.0, V13.0.88"
        /*0030*/ 	.string	"Build cuda_13.0.r13.0/compiler.36424714_0"
        /*0030*/ 	.string	"-arch sm_100 -m 64 "



//--------------------- .note.nv.cuinfo           --------------------------
	.section	.note.nv.cuinfo,"",@"SHT_NOTE"
	.sectionflags	@"SHF_NOTE_NV_CUINFO"
        /*0018*/ 	.short	0x0002
        /*001a*/ 	.short	0x0064
        /*001c*/ 	.short	0x0082
	.zero		2


//--------------------- .nv.info                  --------------------------
	.section	.nv.info,"",@"SHT_CUDA_INFO"
	.align	4


	//----- nvinfo : EIATTR_REGCOUNT
	.align		4
        /*0000*/ 	.byte	0x04, 0x2f
        /*0002*/ 	.short	(.L_1 - .L_0)
	.align		4
.L_0:
        /*0004*/ 	.word	index@(_Z11MatrixAdd_CPKfS0_Pfi)
        /*0008*/ 	.word	0x00000016


	//----- nvinfo : EIATTR_FRAME_SIZE
	.align		4
.L_1:
        /*000c*/ 	.byte	0x04, 0x11
        /*000e*/ 	.short	(.L_3 - .L_2)
	.align		4
.L_2:
        /*0010*/ 	.word	index@(_Z11MatrixAdd_CPKfS0_Pfi)
        /*0014*/ 	.word	0x00000000


	//----- nvinfo : EIATTR_REGCOUNT
	.align		4
.L_3:
        /*0018*/ 	.byte	0x04, 0x2f
        /*001a*/ 	.short	(.L_5 - .L_4)
	.align		4
.L_4:
        /*001c*/ 	.word	index@(_Z11MatrixAdd_BPKfS0_Pfi)
        /*0020*/ 	.word	0x0000000c


	//----- nvinfo : EIATTR_FRAME_SIZE
	.align		4
.L_5:
        /*0024*/ 	.byte	0x04, 0x11
        /*0026*/ 	.short	(.L_7 - .L_6)
	.align		4
.L_6:
        /*0028*/ 	.word	index@(_Z11MatrixAdd_BPKfS0_Pfi)
        /*002c*/ 	.word	0x00000000


	//----- nvinfo : EIATTR_REGCOUNT
	.align		4
.L_7:
        /*0030*/ 	.byte	0x04, 0x2f
        /*0032*/ 	.short	(.L_9 - .L_8)
	.align		4
.L_8:
        /*0034*/ 	.word	index@(_Z11MatrixAdd_DPKfS0_Pfi)
        /*0038*/ 	.word	0x00000020


	//----- nvinfo : EIATTR_FRAME_SIZE
	.align		4
.L_9:
        /*003c*/ 	.byte	0x04, 0x11
        /*003e*/ 	.short	(.L_11 - .L_10)
	.align		4
.L_10:
        /*0040*/ 	.word	index@(_Z11MatrixAdd_DPKfS0_Pfi)
        /*0044*/ 	.word	0x00000000


	//----- nvinfo : EIATTR_MIN_STACK_SIZE
	.align		4
.L_11:
        /*0048*/ 	.byte	0x04, 0x12
        /*004a*/ 	.short	(.L_13 - .L_12)
	.align		4
.L_12:
        /*004c*/ 	.word	index@(_Z11MatrixAdd_DPKfS0_Pfi)
        /*0050*/ 	.word	0x00000000


	//----- nvinfo : EIATTR_MIN_STACK_SIZE
	.align		4
.L_13:
        /*0054*/ 	.byte	0x04, 0x12
        /*0056*/ 	.short	(.L_15 - .L_14)
	.align		4
.L_14:
        /*0058*/ 	.word	index@(_Z11MatrixAdd_BPKfS0_Pfi)
        /*005c*/ 	.word	0x00000000


	//----- nvinfo : EIATTR_MIN_STACK_SIZE
	.align		4
.L_15:
        /*0060*/ 	.byte	0x04, 0x12
        /*0062*/ 	.short	(.L_17 - .L_16)
	.align		4
.L_16:
        /*0064*/ 	.word	index@(_Z11MatrixAdd_CPKfS0_Pfi)
        /*0068*/ 	.word	0x00000000
.L_17:


//--------------------- .nv.compat                --------------------------
	.section	.nv.compat,"",@"SHT_CUDA_COMPAT_INFO"
	.align	4
        /*0000*/ 	.byte	0x02, 0x09, 0x00, 0x00, 0x02, 0x02, 0x01, 0x00, 0x02, 0x05, 0x05, 0x00, 0x03, 0x07, 0x01, 0x01
        /*0010*/ 	.byte	0x02, 0x03, 0x00, 0x00, 0x02, 0x06, 0x01, 0x00, 0x04, 0x0b, 0x08, 0x00, 0x09, 0x00, 0x00, 0x00
        /*0020*/ 	.byte	0x00, 0x00, 0x00, 0x00


//--------------------- .nv.info._Z11MatrixAdd_DPKfS0_Pfi --------------------------
	.section	.nv.info._Z11MatrixAdd_DPKfS0_Pfi,"",@"SHT_CUDA_INFO"
	.sectionflags	@""
	.align	4


	//----- nvinfo : EIATTR_CUDA_API_VERSION
	.align		4
        /*0000*/ 	.byte	0x04, 0x37
        /*0002*/ 	.short	(.L_19 - .L_18)
.L_18:
        /*0004*/ 	.word	0x00000082


	//----- nvinfo : EIATTR_KPARAM_INFO
	.align		4
.L_19:
        /*0008*/ 	.byte	0x04, 0x17
        /*000a*/ 	.short	(.L_21 - .L_20)
.L_20:
        /*000c*/ 	.word	0x00000000
        /*0010*/ 	.short	0x0003
        /*0012*/ 	.short	0x0018
        /*0014*/ 	.byte	0x00, 0xf0, 0x11, 0x00


	//----- nvinfo : EIATTR_KPARAM_INFO
	.align		4
.L_21:
        /*0018*/ 	.byte	0x04, 0x17
        /*001a*/ 	.short	(.L_23 - .L_22)
.L_22:
        /*001c*/ 	.word	0x00000000
        /*0020*/ 	.short	0x0002
        /*0022*/ 	.short	0x0010
        /*0024*/ 	.byte	0x00, 0xf5, 0x21, 0x00


	//----- nvinfo : EIATTR_KPARAM_INFO
	.align		4
.L_23:
        /*0028*/ 	.byte	0x04, 0x17
        /*002a*/ 	.short	(.L_25 - .L_24)
.L_24:
        /*002c*/ 	.word	0x00000000
        /*0030*/ 	.short	0x0001
        /*0032*/ 	.short	0x0008
        /*0034*/ 	.byte	0x00, 0xf5, 0x21, 0x00


	//----- nvinfo : EIATTR_KPARAM_INFO
	.align		4
.L_25:
        /*0038*/ 	.byte	0x04, 0x17
        /*003a*/ 	.short	(.L_27 - .L_26)
.L_26:
        /*003c*/ 	.word	0x00000000
        /*0040*/ 	.short	0x0000
        /*0042*/ 	.short	0x0000
        /*0044*/ 	.byte	0x00, 0xf5, 0x21, 0x00


	//----- nvinfo : EIATTR_SPARSE_MMA_MASK
	.align		4
.L_27:
        /*0048*/ 	.byte	0x03, 0x50
        /*004a*/ 	.short	0x0000


	//----- nvinfo : EIATTR_MAXREG_COUNT
	.align		4
        /*004c*/ 	.byte	0x03, 0x1b
        /*004e*/ 	.short	0x00ff


	//----- nvinfo : EIATTR_MERCURY_ISA_VERSION
	.align		4
        /*0050*/ 	.byte	0x03, 0x5f
        /*0052*/ 	.short	0x0101


	//----- nvinfo : EIATTR_VRC_CTA_INIT_COUNT
	.align		4
        /*0054*/ 	.byte	0x02, 0x4a
	.zero		1
	.zero		1


	//----- nvinfo : EIATTR_EXIT_INSTR_OFFSETS
	.align		4
        /*0058*/ 	.byte	0x04, 0x1c
        /*005a*/ 	.short	(.L_29 - .L_28)


	//   ....[0]....
.L_28:
        /*005c*/ 	.word	0x000000a0


	//   ....[1]....
        /*0060*/ 	.word	0x00000c50


	//   ....[2]....
        /*0064*/ 	.word	0x000010f0


	//   ....[3]....
        /*0068*/ 	.word	0x00001390


	//   ....[4]....
        /*006c*/ 	.word	0x000014e0


	//----- nvinfo : EIATTR_CBANK_PARAM_SIZE
	.align		4
.L_29:
        /*0070*/ 	.byte	0x03, 0x19
        /*0072*/ 	.short	0x001c


	//----- nvinfo : EIATTR_PARAM_CBANK
	.align		4
        /*0074*/ 	.byte	0x04, 0x0a
        /*0076*/ 	.short	(.L_31 - .L_30)
	.align		4
.L_30:
        /*0078*/ 	.word	index@(.nv.constant0._Z11MatrixAdd_DPKfS0_Pfi)
        /*007c*/ 	.short	0x0380
        /*007e*/ 	.short	0x001c


	//----- nvinfo : EIATTR_SW_WAR
	.align		4
.L_31:
        /*0080*/ 	.byte	0x04, 0x36
        /*0082*/ 	.short	(.L_33 - .L_32)
.L_32:
        /*0084*/ 	.word	0x00000008
.L_33:


//--------------------- .nv.info._Z11MatrixAdd_BPKfS0_Pfi --------------------------
	.section	.nv.info._Z11MatrixAdd_BPKfS0_Pfi,"",@"SHT_CUDA_INFO"
	.sectionflags	@""
	.align	4


	//----- nvinfo : EIATTR_CUDA_API_VERSION
	.align		4
        /*0000*/ 	.byte	0x04, 0x37
        /*0002*/ 	.short	(.L_35 - .L_34)
.L_34:
        /*0004*/ 	.word	0x00000082


	//----- nvinfo : EIATTR_KPARAM_INFO
	.align		4
.L_35:
        /*0008*/ 	.byte	0x04, 0x17
        /*000a*/ 	.short	(.L_37 - .L_36)
.L_36:
        /*000c*/ 	.word	0x00000000
        /*0010*/ 	.short	0x0003
        /*0012*/ 	.short	0x0018
        /*0014*/ 	.byte	0x00, 0xf0, 0x11, 0x00


	//----- nvinfo : EIATTR_KPARAM_INFO
	.align		4
.L_37:
        /*0018*/ 	.byte	0x04, 0x17
        /*001a*/ 	.short	(.L_39 - .L_38)
.L_38:
        /*001c*/ 	.word	0x00000000
        /*0020*/ 	.short	0x0002
        /*0022*/ 	.short	0x0010
        /*0024*/ 	.byte	0x00, 0xf5, 0x21, 0x00


	//----- nvinfo : EIATTR_KPARAM_INFO
	.align		4
.L_39:
        /*0028*/ 	.byte	0x04, 0x17
        /*002a*/ 	.short	(.L_41 - .L_40)
.L_40:
        /*002c*/ 	.word	0x00000000
        /*0030*/ 	.short	0x0001
        /*0032*/ 	.short	0x0008
        /*0034*/ 	.byte	0x00, 0xf5, 0x21, 0x00


	//----- nvinfo : EIATTR_KPARAM_INFO
	.align		4
.L_41:
        /*0038*/ 	.byte	0x04, 0x17
        /*003a*/ 	.short	(.L_43 - .L_42)
.L_42:
        /*003c*/ 	.word	0x00000000
        /*0040*/ 	.short	0x0000
        /*0042*/ 	.short	0x0000
        /*0044*/ 	.byte	0x00, 0xf5, 0x21, 0x00


	//----- nvinfo : EIATTR_SPARSE_MMA_MASK
	.align		4
.L_43:
        /*0048*/ 	.byte	0x03, 0x50
        /*004a*/ 	.short	0x0000


	//----- nvinfo : EIATTR_MAXREG_COUNT
	.align		4
        /*004c*/ 	.byte	0x03, 0x1b
        /*004e*/ 	.short	0x00ff


	//----- nvinfo : EIATTR_MERCURY_ISA_VERSION
	.align		4
        /*0050*/ 	.byte	0x03, 0x5f
        /*0052*/ 	.short	0x0101


	//----- nvinfo : EIATTR_VRC_CTA_INIT_COUNT
	.align		4
        /*0054*/ 	.byte	0x02, 0x4a
	.zero		1
	.zero		1


	//----- nvinfo : EIATTR_EXIT_INSTR_OFFSETS
	.align		4
        /*0058*/ 	.byte	0x04, 0x1c
        /*005a*/ 	.short	(.L_45 - .L_44)


	//   ....[0]....
.L_44:
        /*005c*/ 	.word	0x000000c0


	//   ....[1]....
        /*0060*/ 	.word	0x00000190


	//----- nvinfo : EIATTR_CBANK_PARAM_SIZE
	.align		4
.L_45:
        /*0064*/ 	.byte	0x03, 0x19
        /*0066*/ 	.short	0x001c


	//----- nvinfo : EIATTR_PARAM_CBANK
	.align		4
        /*0068*/ 	.byte	0x04, 0x0a
        /*006a*/ 	.short	(.L_47 - .L_46)
	.align		4
.L_46:
        /*006c*/ 	.word	index@(.nv.constant0._Z11MatrixAdd_BPKfS0_Pfi)
        /*0070*/ 	.short	0x0380
        /*0072*/ 	.short	0x001c


	//----- nvinfo : EIATTR_SW_WAR
	.align		4
.L_47:
        /*0074*/ 	.byte	0x04, 0x36
        /*0076*/ 	.short	(.L_49 - .L_48)
.L_48:
        /*0078*/ 	.word	0x00000008
.L_49:


//--------------------- .nv.info._Z11MatrixAdd_CPKfS0_Pfi --------------------------
	.section	.nv.info._Z11MatrixAdd_CPKfS0_Pfi,"",@"SHT_CUDA_INFO"
	.sectionflags	@""
	.align	4


	//----- nvinfo : EIATTR_CUDA_API_VERSION
	.align		4
        /*0000*/ 	.byte	0x04, 0x37
        /*0002*/ 	.short	(.L_51 - .L_50)
.L_50:
        /*0004*/ 	.word	0x00000082


	//----- nvinfo : EIATTR_KPARAM_INFO
	.align		4
.L_51:
        /*0008*/ 	.byte	0x04, 0x17
        /*000a*/ 	.short	(.L_53 - .L_52)
.L_52:
        /*000c*/ 	.word	0x00000000
        /*0010*/ 	.short	0x0003
        /*0012*/ 	.short	0x0018
        /*0014*/ 	.byte	0x00, 0xf0, 0x11, 0x00


	//----- nvinfo : EIATTR_KPARAM_INFO
	.align		4
.L_53:
        /*0018*/ 	.byte	0x04, 0x17
        /*001a*/ 	.short	(.L_55 - .L_54)
.L_54:
        /*001c*/ 	.word	0x00000000
        /*0020*/ 	.short	0x0002
        /*0022*/ 	.short	0x0010
        /*0024*/ 	.byte	0x00, 0xf5, 0x21, 0x00


	//----- nvinfo : EIATTR_KPARAM_INFO
	.align		4
.L_55:
        /*0028*/ 	.byte	0x04, 0x17
        /*002a*/ 	.short	(.L_57 - .L_56)
.L_56:
        /*002c*/ 	.word	0x00000000
        /*0030*/ 	.short	0x0001
        /*0032*/ 	.short	0x0008
        /*0034*/ 	.byte	0x00, 0xf5, 0x21, 0x00


	//----- nvinfo : EIATTR_KPARAM_INFO
	.align		4
.L_57:
        /*0038*/ 	.byte	0x04, 0x17
        /*003a*/ 	.short	(.L_59 - .L_58)
.L_58:
        /*003c*/ 	.word	0x00000000
        /*0040*/ 	.short	0x0000
        /*0042*/ 	.short	0x0000
        /*0044*/ 	.byte	0x00, 0xf5, 0x21, 0x00


	//----- nvinfo : EIATTR_SPARSE_MMA_MASK
	.align		4
.L_59:
        /*0048*/ 	.byte	0x03, 0x50
        /*004a*/ 	.short	0x0000


	//----- nvinfo : EIATTR_MAXREG_COUNT
	.align		4
        /*004c*/ 	.byte	0x03, 0x1b
        /*004e*/ 	.short	0x00ff


	//----- nvinfo : EIATTR_MERCURY_ISA_VERSION
	.align		4
        /*0050*/ 	.byte	0x03, 0x5f
        /*0052*/ 	.short	0x0101


	//----- nvinfo : EIATTR_VRC_CTA_INIT_COUNT
	.align		4
        /*0054*/ 	.byte	0x02, 0x4a
	.zero		1
	.zero		1


	//----- nvinfo : EIATTR_EXIT_INSTR_OFFSETS
	.align		4
        /*0058*/ 	.byte	0x04, 0x1c
        /*005a*/ 	.short	(.L_61 - .L_60)


	//   ....[0]....
.L_60:
        /*005c*/ 	.word	0x00000080


	//   ....[1]....
        /*0060*/ 	.word	0x00000680


	//   ....[2]....
        /*0064*/ 	.word	0x00000950


	//   ....[3]....
        /*0068*/ 	.word	0x00000b20


	//   ....[4]....
        /*006c*/ 	.word	0x00000c30


	//----- nvinfo : EIATTR_CBANK_PARAM_SIZE
	.align		4
.L_61:
        /*0070*/ 	.byte	0x03, 0x19
        /*0072*/ 	.short	0x001c


	//----- nvinfo : EIATTR_PARAM_CBANK
	.align		4
        /*0074*/ 	.byte	0x04, 0x0a
        /*0076*/ 	.short	(.L_63 - .L_62)
	.align		4
.L_62:
        /*0078*/ 	.word	index@(.nv.constant0._Z11MatrixAdd_CPKfS0_Pfi)
        /*007c*/ 	.short	0x0380
        /*007e*/ 	.short	0x001c


	//----- nvinfo : EIATTR_SW_WAR
	.align		4
.L_63:
        /*0080*/ 	.byte	0x04, 0x36
        /*0082*/ 	.short	(.L_65 - .L_64)
.L_64:
        /*0084*/ 	.word	0x00000008
.L_65:


//--------------------- .nv.callgraph             --------------------------
	.section	.nv.callgraph,"",@"SHT_CUDA_CALLGRAPH"
	.align	4
	.sectionentsize	8
	.align		4
        /*0000*/ 	.word	0x00000000
	.align		4
        /*0004*/ 	.word	0xffffffff
	.align		4
        /*0008*/ 	.word	0x00000000
	.align		4
        /*000c*/ 	.word	0xfffffffe
	.align		4
        /*0010*/ 	.word	0x00000000
	.align		4
        /*0014*/ 	.word	0xfffffffd
	.align		4
        /*0018*/ 	.word	0x00000000
	.align		4
        /*001c*/ 	.word	0xfffffffc


//--------------------- .text._Z11MatrixAdd_DPKfS0_Pfi --------------------------
	.section	.text._Z11MatrixAdd_DPKfS0_Pfi,"ax",@progbits
	.align	128
        .global         _Z11MatrixAdd_DPKfS0_Pfi
        .type           _Z11MatrixAdd_DPKfS0_Pfi,@function
        .size           _Z11MatrixAdd_DPKfS0_Pfi,(.L_x_13 - _Z11MatrixAdd_DPKfS0_Pfi)
        .other          _Z11MatrixAdd_DPKfS0_Pfi,@"STO_CUDA_ENTRY STV_DEFAULT"
_Z11MatrixAdd_DPKfS0_Pfi:
.text._Z11MatrixAdd_DPKfS0_Pfi:
[----:B------:R-:W-:Y:S01]  /*0000*/  LDC R1, c[0x0][0x37c] ;  /* 0x0000df00ff017b82 */ /* 0x000fe20000000800 */
[----:B------:R-:W0:Y:S07]  /*0010*/  S2R R7, SR_TID.Y ;  /* 0x0000000000077919 */ /* 0x000e2e0000002200 */
[----:B------:R-:W1:Y:S01]  /*0020*/  S2UR UR4, SR_CTAID.Y ;  /* 0x00000000000479c3 */ /* 0x000e620000002600 */
[----:B------:R-:W1:Y:S01]  /*0030*/  LDCU UR5, c[0x0][0x364] ;  /* 0x00006c80ff0577ac */ /* 0x000e620008000800 */
[----:B------:R-:W2:Y:S02]  /*0040*/  LDCU UR7, c[0x0][0x398] ;  /* 0x00007300ff0777ac */ /* 0x000ea40008000800 */
[----:B--2---:R-:W-:Y:S01]  /*0050*/  MOV R0, UR7 ;  /* 0x0000000700007c02 */ /* 0x004fe20008000f00 */
[----:B-1----:R-:W-:-:S03]  /*0060*/  UIMAD UR4, UR4, UR5, URZ ;  /* 0x00000005040472a4 */ /* 0x002fc6000f8e02ff */
[----:B------:R-:W-:-:S03]  /*0070*/  ISETP.GE.AND P0, PT, R0, 0x1, PT ;  /* 0x000000010000780c */ /* 0x000fc60003f06270 */
[----:B0-----:R-:W-:-:S04]  /*0080*/  IADD3 R0, PT, PT, R7, UR4, RZ ;  /* 0x0000000407007c10 */ /* 0x001fc8000fffe0ff */
[----:B------:R-:W-:-:S13]  /*0090*/  ISETP.GE.OR P0, PT, R0, UR7, !P0 ;  /* 0x0000000700007c0c */ /* 0x000fda000c706670 */
[----:B------:R-:W-:Y:S05]  /*00a0*/  @P0 EXIT ;  /* 0x000000000000094d */ /* 0x000fea0003800000 */
[----:B------:R-:W-:Y:S01]  /*00b0*/  MOV R2, UR7 ;  /* 0x0000000700027c02 */ /* 0x000fe20008000f00 */
[----:B------:R-:W0:Y:S01]  /*00c0*/  LDCU.64 UR8, c[0x0][0x358] ;  /* 0x00006b00ff0877ac */ /* 0x000e220008000a00 */
[----:B------:R-:W-:Y:S02]  /*00d0*/  HFMA2 R3, -RZ, RZ, 0, 0 ;  /* 0x00000000ff037431 */ /* 0x000fe400000001ff */
[----:B------:R-:W-:-:S04]  /*00e0*/  IADD3 R2, PT, PT, R2, -0x1, RZ ;  /* 0xffffffff02027810 */ /* 0x000fc80007ffe0ff */
[----:B------:R-:W-:Y:S02]  /*00f0*/  ISETP.GE.U32.AND P0, PT, R2, 0xf, PT ;  /* 0x0000000f0200780c */ /* 0x000fe40003f06070 */
[----:B------:R-:W-:-:S04]  /*0100*/  MOV R2, UR7 ;  /* 0x0000000700027c02 */ /* 0x000fc80008000f00 */
[----:B------:R-:W-:-:S07]  /*0110*/  LOP3.LUT R2, R2, 0xf, RZ, 0xc0, !PT ;  /* 0x0000000f02027812 */ /* 0x000fce00078ec0ff */
[----:B0-----:R-:W-:Y:S05]  /*0120*/  @!P0 BRA `(.L_x_0) ;  /* 0x0000000800c48947 */ /* 0x001fea0003800000 */
[----:B------:R-:W-:Y:S01]  /*0130*/  MOV R11, UR7 ;  /* 0x00000007000b7c02 */ /* 0x000fe20008000f00 */
[----:B------:R-:W-:Y:S02]  /*0140*/  ULOP3.LUT UR5, UR7, 0x7ffffff0, URZ, 0xc0, !UPT ;  /* 0x7ffffff007057892 */ /* 0x000fe4000f8ec0ff */
[----:B------:R-:W-:Y:S02]  /*0150*/  MOV R23, UR7 ;  /* 0x0000000700177c02 */ /* 0x000fe40008000f00 */
[----:B------:R-:W-:Y:S01]  /*0160*/  MOV R25, UR7 ;  /* 0x0000000700197c02 */ /* 0x000fe20008000f00 */
[--C-:B------:R-:W-:Y:S01]  /*0170*/  IMAD R26, R11, 0x5, R0.reuse ;  /* 0x000000050b1a7824 */ /* 0x100fe200078e0200 */
[----:B------:R-:W-:Y:S01]  /*0180*/  MOV R27, UR7 ;  /* 0x00000007001b7c02 */ /* 0x000fe20008000f00 */
[--C-:B------:R-:W-:Y:S01]  /*0190*/  IMAD R11, R23, 0xa, R0.reuse ;  /* 0x0000000a170b7824 */ /* 0x100fe200078e0200 */
[----:B------:R-:W-:Y:S01]  /*01a0*/  MOV R4, UR4 ;  /* 0x0000000400047c02 */ /* 0x000fe20008000f00 */
[--C-:B------:R-:W-:Y:S01]  /*01b0*/  IMAD R23, R25, 0xb, R0.reuse ;  /* 0x0000000b19177824 */ /* 0x100fe200078e0200 */
[----:B------:R-:W-:Y:S01]  /*01c0*/  MOV R5, UR7 ;  /* 0x0000000700057c02 */ /* 0x000fe20008000f00 */
[--C-:B------:R-:W-:Y:S01]  /*01d0*/  IMAD R25, R27, 0xc, R0.reuse ;  /* 0x0000000c1b197824 */ /* 0x100fe200078e0200 */
[----:B------:R-:W-:Y:S01]  /*01e0*/  MOV R9, UR7 ;  /* 0x0000000700097c02 */ /* 0x000fe20008000f00 */
[----:B------:R-:W-:Y:S01]  /*01f0*/  UIADD3 UR6, UPT, UPT, -UR5, URZ, URZ ;  /* 0x000000ff05067290 */ /* 0x000fe2000fffe1ff */
[----:B------:R-:W-:Y:S01]  /*0200*/  MOV R15, UR7 ;  /* 0x00000007000f7c02 */ /* 0x000fe20008000f00 */
[----:B------:R-:W-:Y:S01]  /*0210*/  IMAD R5, R5, 0x3, R0 ;  /* 0x0000000305057824 */ /* 0x000fe200078e0200 */
[----:B------:R-:W-:-:S02]  /*0220*/  MOV R17, UR7 ;  /* 0x0000000700117c02 */ /* 0x000fc40008000f00 */
[----:B------:R-:W-:Y:S01]  /*0230*/  MOV R21, UR7 ;  /* 0x0000000700157c02 */ /* 0x000fe20008000f00 */
[--C-:B------:R-:W-:Y:S01]  /*0240*/  IMAD R8, R15, 0x6, R0.reuse ;  /* 0x000000060f087824 */ /* 0x100fe200078e0200 */
        /* <DEDUP_REMOVED lines=8> */
[----:B------:R-:W-:Y:S01]  /*02d0*/  IMAD R22, R13, 0xf, R0 ;  /* 0x0000000f0d167824 */ /* 0x000fe200078e0200 */
[----:B------:R-:W-:-:S02]  /*02e0*/  IADD3 R7, PT, PT, R4, UR7, R7 ;  /* 0x0000000704077c10 */ /* 0x000fc4000fffe007 */
[-C--:B------:R-:W-:Y:S01]  /*02f0*/  LEA R6, R9, R0.reuse, 0x2 ;  /* 0x0000000009067211 */ /* 0x080fe200078e10ff */
[----:B------:R-:W-:Y:S01]  /*0300*/  IMAD R9, R17, 0x7, R0 ;  /* 0x0000000711097824 */ /* 0x000fe200078e0200 */
[-C--:B------:R-:W-:Y:S02]  /*0310*/  MOV R4, R0.reuse ;  /* 0x0000000000047202 */ /* 0x080fe40000000f00 */
[-C--:B------:R-:W-:Y:S02]  /*0320*/  LEA R3, R3, R0.reuse, 0x1 ;  /* 0x0000000003037211 */ /* 0x080fe400078e08ff */
[----:B------:R-:W-:-:S07]  /*0330*/  LEA R10, R19, R0, 0x3 ;  /* 0x00000000130a7211 */ /* 0x000fce00078e18ff */
.L_x_1:
[----:B------:R-:W0:Y:S08]  /*0340*/  LDC.64 R16, c[0x0][0x380] ;  /* 0x0000e000ff107b82 */ /* 0x000e300000000a00 */
[----:B------:R-:W1:Y:S01]  /*0350*/  LDC.64 R14, c[0x0][0x388] ;  /* 0x0000e200ff0e7b82 */ /* 0x000e620000000a00 */
[----:B0-----:R-:W-:-:S06]  /*0360*/  IMAD.WIDE.U32 R18, R4, 0x4, R16 ;  /* 0x0000000404127825 */ /* 0x001fcc00078e0010 */
[----:B------:R-:W2:Y:S01]  /*0370*/  LDG.E R18, desc[UR8][R18.64] ;  /* 0x0000000812127981 */ /* 0x000ea2000c1e1900 */
[----:B-1----:R-:W-:-:S05]  /*0380*/  IMAD.WIDE.U32 R12, R4, 0x4, R14 ;  /* 0x00000004040c7825 */ /* 0x002fca00078e000e */
[----:B------:R0:W2:Y:S02]  /*0390*/  LDG.E R21, desc[UR8][R12.64] ;  /* 0x000000080c157981 */ /* 0x0000a4000c1e1900 */
[----:B0-----:R-:W0:Y:S01]  /*03a0*/  LDC.64 R12, c[0x0][0x390] ;  /* 0x0000e400ff0c7b82 */ /* 0x001e220000000a00 */
[----:B--2---:R-:W-:Y:S01]  /*03b0*/  FADD R28, R18, R21 ;  /* 0x00000015121c7221 */ /* 0x004fe20000000000 */
[----:B0-----:R-:W-:-:S04]  /*03c0*/  IMAD.WIDE.U32 R20, R4, 0x4, R12 ;  /* 0x0000000404147825 */ /* 0x001fc800078e000c */
[C---:B------:R-:W-:Y:S01]  /*03d0*/  IMAD.WIDE.U32 R18, R7.reuse, 0x4, R14 ;  /* 0x0000000407127825 */ /* 0x040fe200078e000e */
[----:B------:R0:W-:Y:S05]  /*03e0*/  STG.E desc[UR8][R20.64], R28 ;  /* 0x0000001c14007986 */ /* 0x0001ea000c101908 */
[----:B------:R-:W2:Y:S01]  /*03f0*/  LDG.E R19, desc[UR8][R18.64] ;  /* 0x0000000812137981 */ /* 0x000ea2000c1e1900 */
[----:B0-----:R-:W-:-:S06]  /*0400*/  IMAD.WIDE.U32 R20, R7, 0x4, R16 ;  /* 0x0000000407147825 */ /* 0x001fcc00078e0010 */
[----:B------:R-:W2:Y:S02]  /*0410*/  LDG.E R20, desc[UR8][R20.64] ;  /* 0x0000000814147981 */ /* 0x000ea4000c1e1900 */
[----:B--2---:R-:W-:Y:S01]  /*0420*/  FADD R28, R20, R19 ;  /* 0x00000013141c7221 */ /* 0x004fe20000000000 */
[----:B------:R-:W-:-:S04]  /*0430*/  IMAD.WIDE.U32 R20, R7, 0x4, R12 ;  /* 0x0000000407147825 */ /* 0x000fc800078e000c */
[C---:B------:R-:W-:Y:S01]  /*0440*/  IMAD.WIDE.U32 R18, R3.reuse, 0x4, R16 ;  /* 0x0000000403127825 */ /* 0x040fe200078e0010 */
[----:B------:R0:W-:Y:S04]  /*0450*/  STG.E desc[UR8][R20.64], R28 ;  /* 0x0000001c14007986 */ /* 0x0001e8000c101908 */
[----:B0-----:R0:W2:Y:S02]  /*0460*/  LDG.E R28, desc[UR8][R18.64] ;  /* 0x00000008121c7981 */ /* 0x0010a4000c1e1900 */
[----:B0-----:R-:W-:-:S06]  /*0470*/  IMAD.WIDE.U32 R18, R3, 0x4, R14 ;  /* 0x0000000403127825 */ /* 0x001fcc00078e000e */
[----:B------:R-:W2:Y:S01]  /*0480*/  LDG.E R19, desc[UR8][R18.64] ;  /* 0x0000000812137981 */ /* 0x000ea2000c1e1900 */
[----:B------:R-:W-:-:S04]  /*0490*/  IMAD.WIDE.U32 R20, R3, 0x4, R12 ;  /* 0x0000000403147825 */ /* 0x000fc800078e000c */
[----:B--2---:R-:W-:Y:S01]  /*04a0*/  FADD R28, R28, R19 ;  /* 0x000000131c1c7221 */ /* 0x004fe20000000000 */
[----:B------:R-:W-:-:S04]  /*04b0*/  IMAD.WIDE.U32 R18, R5, 0x4, R14 ;  /* 0x0000000405127825 */ /* 0x000fc800078e000e */
[----:B------:R0:W-:Y:S02]  /*04c0*/  STG.E desc[UR8][R20.64], R28 ;  /* 0x0000001c14007986 */ /* 0x0001e4000c101908 */
[--C-:B0-----:R-:W-:Y:S02]  /*04d0*/  IMAD.WIDE.U32 R20, R5, 0x4, R16.reuse ;  /* 0x0000000405147825 */ /* 0x101fe400078e0010 */
[----:B------:R0:W2:Y:S04]  /*04e0*/  LDG.E R28, desc[UR8][R18.64] ;  /* 0x00000008121c7981 */ /* 0x0000a8000c1e1900 */
[----:B------:R-:W2:Y:S01]  /*04f0*/  LDG.E R20, desc[UR8][R20.64] ;  /* 0x0000000814147981 */ /* 0x000ea2000c1e1900 */
[----:B0-----:R-:W-:-:S04]  /*0500*/  IMAD.WIDE.U32 R18, R6, 0x4, R16 ;  /* 0x0000000406127825 */ /* 0x001fc800078e0010 */
[----:B--2---:R-:W-:Y:S01]  /*0510*/  FADD R28, R20, R28 ;  /* 0x0000001c141c7221 */ /* 0x004fe20000000000 */
[----:B------:R-:W-:-:S05]  /*0520*/  IMAD.WIDE.U32 R20, R5, 0x4, R12 ;  /* 0x0000000405147825 */ /* 0x000fca00078e000c */
        /* <DEDUP_REMOVED lines=75> */
[----:B------:R-:W-:-:S04]  /*09e0*/  IMAD.WIDE.U32 R16, R22, 0x4, R16 ;  /* 0x0000000416107825 */ /* 0x000fc800078e0010 */
[----:B------:R-:W-:-:S04]  /*09f0*/  IMAD.WIDE.U32 R14, R22, 0x4, R14 ;  /* 0x00000004160e7825 */ /* 0x000fc800078e000e */
[----:B--2---:R-:W-:-:S05]  /*0a00*/  FADD R28, R28, R19 ;  /* 0x000000131c1c7221 */ /* 0x004fca0000000000 */
[----:B------:R0:W-:Y:S04]  /*0a10*/  STG.E desc[UR8][R20.64], R28 ;  /* 0x0000001c14007986 */ /* 0x0001e8000c101908 */
[----:B------:R1:W2:Y:S04]  /*0a20*/  LDG.E R16, desc[UR8][R16.64] ;  /* 0x0000000810107981 */ /* 0x0002a8000c1e1900 */
[----:B------:R3:W2:Y:S01]  /*0a30*/  LDG.E R15, desc[UR8][R14.64] ;  /* 0x000000080e0f7981 */ /* 0x0006a2000c1e1900 */
[----:B------:R-:W-:Y:S01]  /*0a40*/  MOV R19, UR7 ;  /* 0x0000000700137c02 */ /* 0x000fe20008000f00 */
[----:B------:R-:W-:Y:S01]  /*0a50*/  UIADD3 UR6, UPT, UPT, UR6, 0x10, URZ ;  /* 0x0000001006067890 */ /* 0x000fe2000fffe0ff */
[----:B------:R-:W-:-:S02]  /*0a60*/  IMAD.WIDE.U32 R12, R22, 0x4, R12 ;  /* 0x00000004160c7825 */ /* 0x000fc400078e000c */
[----:B------:R-:W-:Y:S01]  /*0a70*/  LEA R6, R19, R6, 0x4 ;  /* 0x0000000613067211 */ /* 0x000fe200078e20ff */
[----:B------:R-:W-:Y:S01]  /*0a80*/  UISETP.NE.AND UP0, UPT, UR6, URZ, UPT ;  /* 0x000000ff0600728c */ /* 0x000fe2000bf05270 */
[----:B------:R-:W-:Y:S02]  /*0a90*/  MOV R18, UR7 ;  /* 0x0000000700127c02 */ /* 0x000fe40008000f00 */
[----:B-1----:R-:W-:Y:S02]  /*0aa0*/  MOV R17, UR7 ;  /* 0x0000000700117c02 */ /* 0x002fe40008000f00 */
[----:B---3--:R-:W-:Y:S02]  /*0ab0*/  MOV R14, UR7 ;  /* 0x00000007000e7c02 */ /* 0x008fe40008000f00 */
[----:B0-----:R-:W-:Y:S02]  /*0ac0*/  MOV R21, UR7 ;  /* 0x0000000700157c02 */ /* 0x001fe40008000f00 */
[----:B------:R-:W-:-:S02]  /*0ad0*/  LEA R7, R14, R7, 0x4 ;  /* 0x000000070e077211 */ /* 0x000fc400078e20ff */
[----:B------:R-:W-:Y:S02]  /*0ae0*/  LEA R3, R14, R3, 0x4 ;  /* 0x000000030e037211 */ /* 0x000fe400078e20ff */
[----:B------:R-:W-:Y:S02]  /*0af0*/  LEA R5, R18, R5, 0x4 ;  /* 0x0000000512057211 */ /* 0x000fe400078e20ff */
[----:B------:R-:W-:Y:S02]  /*0b00*/  LEA R26, R17, R26, 0x4 ;  /* 0x0000001a111a7211 */ /* 0x000fe400078e20ff */
[C---:B------:R-:W-:Y:S02]  /*0b10*/  LEA R9, R14.reuse, R9, 0x4 ;  /* 0x000000090e097211 */ /* 0x040fe400078e20ff */
[----:B------:R-:W-:Y:S02]  /*0b20*/  LEA R10, R21, R10, 0x4 ;  /* 0x0000000a150a7211 */ /* 0x000fe400078e20ff */
[----:B------:R-:W-:-:S02]  /*0b30*/  LEA R11, R14, R11, 0x4 ;  /* 0x0000000b0e0b7211 */ /* 0x000fc400078e20ff */
[----:B------:R-:W-:Y:S02]  /*0b40*/  LEA R25, R18, R25, 0x4 ;  /* 0x0000001912197211 */ /* 0x000fe400078e20ff */
[----:B------:R-:W-:Y:S01]  /*0b50*/  LEA R27, R14, R27, 0x4 ;  /* 0x0000001b0e1b7211 */ /* 0x000fe200078e20ff */
[----:B--2---:R-:W-:Y:S01]  /*0b60*/  FADD R19, R16, R15 ;  /* 0x0000000f10137221 */ /* 0x004fe20000000000 */
[----:B------:R-:W-:Y:S02]  /*0b70*/  MOV R15, UR7 ;  /* 0x00000007000f7c02 */ /* 0x000fe40008000f00 */
[----:B------:R-:W-:Y:S02]  /*0b80*/  MOV R16, UR7 ;  /* 0x0000000700107c02 */ /* 0x000fe40008000f00 */
[----:B------:R0:W-:Y:S01]  /*0b90*/  STG.E desc[UR8][R12.64], R19 ;  /* 0x000000130c007986 */ /* 0x0001e2000c101908 */
[C---:B------:R-:W-:Y:S02]  /*0ba0*/  LEA R8, R15.reuse, R8, 0x4 ;  /* 0x000000080f087211 */ /* 0x040fe400078e20ff */
[----:B------:R-:W-:-:S02]  /*0bb0*/  LEA R24, R15, R24, 0x4 ;  /* 0x000000180f187211 */ /* 0x000fc400078e20ff */
[----:B------:R-:W-:Y:S02]  /*0bc0*/  LEA R23, R16, R23, 0x4 ;  /* 0x0000001710177211 */ /* 0x000fe400078e20ff */
[----:B------:R-:W-:Y:S02]  /*0bd0*/  LEA R4, R15, R4, 0x4 ;  /* 0x000000040f047211 */ /* 0x000fe400078e20ff */
[----:B0-----:R-:W-:Y:S02]  /*0be0*/  MOV R12, UR7 ;  /* 0x00000007000c7c02 */ /* 0x001fe40008000f00 */
[----:B------:R-:W-:Y:S02]  /*0bf0*/  MOV R13, UR7 ;  /* 0x00000007000d7c02 */ /* 0x000fe40008000f00 */
[----:B------:R-:W-:Y:S02]  /*0c00*/  LEA R29, R12, R29, 0x4 ;  /* 0x0000001d0c1d7211 */ /* 0x000fe400078e20ff */
[----:B------:R-:W-:Y:S01]  /*0c10*/  LEA R22, R13, R22, 0x4 ;  /* 0x000000160d167211 */ /* 0x000fe200078e20ff */
[----:B------:R-:W-:Y:S06]  /*0c20*/  BRA.U UP0, `(.L_x_1) ;  /* 0xfffffff500c47547 */ /* 0x000fec000b83ffff */
[----:B------:R-:W-:-:S07]  /*0c30*/  MOV R3, UR5 ;  /* 0x0000000500037c02 */ /* 0x000fce0008000f00 */
.L_x_0:
[----:B------:R-:W-:-:S13]  /*0c40*/  ISETP.NE.AND P0, PT, R2, RZ, PT ;  /* 0x000000ff0200720c */ /* 0x000fda0003f05270 */
[----:B------:R-:W-:Y:S05]  /*0c50*/  @!P0 EXIT ;  /* 0x000000000000894d */ /* 0x000fea0003800000 */
[----:B------:R-:W-:Y:S02]  /*0c60*/  ISETP.GE.U32.AND P0, PT, R2, 0x8, PT ;  /* 0x000000080200780c */ /* 0x000fe40003f06070 */
[----:B------:R-:W-:-:S04]  /*0c70*/  MOV R8, UR7 ;  /* 0x0000000700087c02 */ /* 0x000fc80008000f00 */
[----:B------:R-:W-:-:S04]  /*0c80*/  LOP3.LUT R8, R8, 0x7, RZ, 0xc0, !PT ;  /* 0x0000000708087812 */ /* 0x000fc800078ec0ff */
[----:B------:R-:W-:-:S03]  /*0c90*/  ISETP.NE.AND P1, PT, R8, RZ, PT ;  /* 0x000000ff0800720c */ /* 0x000fc60003f25270 */
[----:B------:R-:W-:Y:S10]  /*0ca0*/  @!P0 BRA `(.L_x_2) ;  /* 0x0000000400108947 */ /* 0x000ff40003800000 */
[----:B------:R-:W0:Y:S01]  /*0cb0*/  LDC.64 R6, c[0x0][0x380] ;  /* 0x0000e000ff067b82 */ /* 0x000e220000000a00 */
[----:B------:R-:W-:-:S07]  /*0cc0*/  IMAD R17, R3, UR7, R0 ;  /* 0x0000000703117c24 */ /* 0x000fce000f8e0200 */
[----:B------:R-:W1:Y:S08]  /*0cd0*/  LDC.64 R4, c[0x0][0x388] ;  /* 0x0000e200ff047b82 */ /* 0x000e700000000a00 */
[----:B------:R-:W2:Y:S01]  /*0ce0*/  LDC.64 R10, c[0x0][0x390] ;  /* 0x0000e400ff0a7b82 */ /* 0x000ea20000000a00 */
[----:B0-----:R-:W-:-:S06]  /*0cf0*/  IMAD.WIDE.U32 R12, R17, 0x4, R6 ;  /* 0x00000004110c7825 */ /* 0x001fcc00078e0006 */
[----:B------:R-:W3:Y:S01]  /*0d00*/  LDG.E R12, desc[UR8][R12.64] ;  /* 0x000000080c0c7981 */ /* 0x000ee2000c1e1900 */
[----:B-1----:R-:W-:-:S06]  /*0d10*/  IMAD.WIDE.U32 R14, R17, 0x4, R4 ;  /* 0x00000004110e7825 */ /* 0x002fcc00078e0004 */
[----:B------:R-:W3:Y:S01]  /*0d20*/  LDG.E R15, desc[UR8][R14.64] ;  /* 0x000000080e0f7981 */ /* 0x000ee2000c1e1900 */
[C---:B------:R-:W-:Y:S01]  /*0d30*/  IADD3 R23, PT, PT, R17.reuse, UR7, RZ ;  /* 0x0000000711177c10 */ /* 0x040fe2000fffe0ff */
[----:B--2---:R-:W-:-:S04]  /*0d40*/  IMAD.WIDE.U32 R16, R17, 0x4, R10 ;  /* 0x0000000411107825 */ /* 0x004fc800078e000a */
[----:B------:R-:W-:-:S04]  /*0d50*/  IMAD.WIDE.U32 R18, R23, 0x4, R6 ;  /* 0x0000000417127825 */ /* 0x000fc800078e0006 */
[----:B------:R-:W-:-:S04]  /*0d60*/  IMAD.WIDE.U32 R20, R23, 0x4, R4 ;  /* 0x0000000417147825 */ /* 0x000fc800078e0004 */
[----:B---3--:R-:W-:-:S05]  /*0d70*/  FADD R9, R12, R15 ;  /* 0x0000000f0c097221 */ /* 0x008fca0000000000 */
[----:B------:R0:W-:Y:S04]  /*0d80*/  STG.E desc[UR8][R16.64], R9 ;  /* 0x0000000910007986 */ /* 0x0001e8000c101908 */
[----:B------:R-:W2:Y:S04]  /*0d90*/  LDG.E R18, desc[UR8][R18.64] ;  /* 0x0000000812127981 */ /* 0x000ea8000c1e1900 */
[----:B------:R-:W2:Y:S01]  /*0da0*/  LDG.E R21, desc[UR8][R20.64] ;  /* 0x0000000814157981 */ /* 0x000ea2000c1e1900 */
[C---:B------:R-:W-:Y:S01]  /*0db0*/  IADD3 R27, PT, PT, R23.reuse, UR7, RZ ;  /* 0x00000007171b7c10 */ /* 0x040fe2000fffe0ff */
[----:B------:R-:W-:-:S04]  /*0dc0*/  IMAD.WIDE.U32 R12, R23, 0x4, R10 ;  /* 0x00000004170c7825 */ /* 0x000fc800078e000a */
[----:B------:R-:W-:-:S04]  /*0dd0*/  IMAD.WIDE.U32 R14, R27, 0x4, R6 ;  /* 0x000000041b0e7825 */ /* 0x000fc800078e0006 */
[----:B------:R-:W-:-:S04]  /*0de0*/  IMAD.WIDE.U32 R22, R27, 0x4, R4 ;  /* 0x000000041b167825 */ /* 0x000fc800078e0004 */
[----:B--2---:R-:W-:-:S05]  /*0df0*/  FADD R25, R18, R21 ;  /* 0x0000001512197221 */ /* 0x004fca0000000000 */
[----:B------:R1:W-:Y:S04]  /*0e00*/  STG.E desc[UR8][R12.64], R25 ;  /* 0x000000190c007986 */ /* 0x0003e8000c101908 */
[----:B------:R-:W2:Y:S04]  /*0e10*/  LDG.E R14, desc[UR8][R14.64] ;  /* 0x000000080e0e7981 */ /* 0x000ea8000c1e1900 */
[----:B------:R-:W2:Y:S01]  /*0e20*/  LDG.E R23, desc[UR8][R22.64] ;  /* 0x0000000816177981 */ /* 0x000ea2000c1e1900 */
[C---:B------:R-:W-:Y:S01]  /*0e30*/  IADD3 R29, PT, PT, R27.reuse, UR7, RZ ;  /* 0x000000071b1d7c10 */ /* 0x040fe2000fffe0ff */
[----:B0-----:R-:W-:-:S04]  /*0e40*/  IMAD.WIDE.U32 R16, R27, 0x4, R10 ;  /* 0x000000041b107825 */ /* 0x001fc800078e000a */
[----:B------:R-:W-:-:S04]  /*0e50*/  IMAD.WIDE.U32 R18, R29, 0x4, R6 ;  /* 0x000000041d127825 */ /* 0x000fc800078e0006 */
[----:B------:R-:W-:-:S04]  /*0e60*/  IMAD.WIDE.U32 R20, R29, 0x4, R4 ;  /* 0x000000041d147825 */ /* 0x000fc800078e0004 */
[----:B--2---:R-:W-:-:S05]  /*0e70*/  FADD R9, R14, R23 ;  /* 0x000000170e097221 */ /* 0x004fca0000000000 */
[----:B------:R0:W-:Y:S04]  /*0e80*/  STG.E desc[UR8][R16.64], R9 ;  /* 0x0000000910007986 */ /* 0x0001e8000c101908 */
[----:B------:R-:W2:Y:S04]  /*0e90*/  LDG.E R18, desc[UR8][R18.64] ;  /* 0x0000000812127981 */ /* 0x000ea8000c1e1900 */
[----:B------:R-:W2:Y:S01]  /*0ea0*/  LDG.E R21, desc[UR8][R20.64] ;  /* 0x0000000814157981 */ /* 0x000ea2000c1e1900 */
[C---:B------:R-:W-:Y:S01]  /*0eb0*/  IADD3 R27, PT, PT, R29.reuse, UR7, RZ ;  /* 0x000000071d1b7c10 */ /* 0x040fe2000fffe0ff */
[----:B-1----:R-:W-:-:S04]  /*0ec0*/  IMAD.WIDE.U32 R12, R29, 0x4, R10 ;  /* 0x000000041d0c7825 */ /* 0x002fc800078e000a */
        /* <DEDUP_REMOVED lines=28> */
[----:B------:R-:W1:Y:S04]  /*1090*/  LDG.E R6, desc[UR8][R6.64] ;  /* 0x0000000806067981 */ /* 0x000e68000c1e1900 */
[----:B------:R-:W1:Y:S01]  /*10a0*/  LDG.E R5, desc[UR8][R4.64] ;  /* 0x0000000804057981 */ /* 0x000e62000c1e1900 */
[----:B------:R-:W-:Y:S01]  /*10b0*/  IMAD.WIDE.U32 R10, R29, 0x4, R10 ;  /* 0x000000041d0a7825 */ /* 0x000fe200078e000a */
[----:B------:R-:W-:-:S03]  /*10c0*/  IADD3 R3, PT, PT, R3, 0x8, RZ ;  /* 0x0000000803037810 */ /* 0x000fc60007ffe0ff */
[----:B-1----:R-:W-:-:S05]  /*10d0*/  FADD R13, R6, R5 ;  /* 0x00000005060d7221 */ /* 0x002fca0000000000 */
[----:B------:R0:W-:Y:S02]  /*10e0*/  STG.E desc[UR8][R10.64], R13 ;  /* 0x0000000d0a007986 */ /* 0x0001e4000c101908 */
.L_x_2:
[----:B------:R-:W-:Y:S05]  /*10f0*/  @!P1 EXIT ;  /* 0x000000000000994d */ /* 0x000fea0003800000 */
[----:B------:R-:W-:Y:S02]  /*1100*/  ISETP.GE.U32.AND P0, PT, R8, 0x4, PT ;  /* 0x000000040800780c */ /* 0x000fe40003f06070 */
[----:B------:R-:W-:-:S04]  /*1110*/  MOV R2, UR7 ;  /* 0x0000000700027c02 */ /* 0x000fc80008000f00 */
[----:B------:R-:W-:-:S04]  /*1120*/  LOP3.LUT R2, R2, 0x3, RZ, 0xc0, !PT ;  /* 0x0000000302027812 */ /* 0x000fc800078ec0ff */
[----:B------:R-:W-:-:S03]  /*1130*/  ISETP.NE.AND P1, PT, R2, RZ, PT ;  /* 0x000000ff0200720c */ /* 0x000fc60003f25270 */
[----:B------:R-:W-:Y:S10]  /*1140*/  @!P0 BRA `(.L_x_3) ;  /* 0x0000000000908947 */ /* 0x000ff40003800000 */
[----:B------:R-:W1:Y:S01]  /*1150*/  LDC.64 R6, c[0x0][0x380] ;  /* 0x0000e000ff067b82 */ /* 0x000e620000000a00 */
[----:B------:R-:W-:-:S07]  /*1160*/  IMAD R15, R3, UR7, R0 ;  /* 0x00000007030f7c24 */ /* 0x000fce000f8e0200 */
[----:B------:R-:W2:Y:S08]  /*1170*/  LDC.64 R4, c[0x0][0x388] ;  /* 0x0000e200ff047b82 */ /* 0x000eb00000000a00 */
[----:B0-----:R-:W0:Y:S01]  /*1180*/  LDC.64 R8, c[0x0][0x390] ;  /* 0x0000e400ff087b82 */ /* 0x001e220000000a00 */
[----:B-1----:R-:W-:-:S06]  /*1190*/  IMAD.WIDE.U32 R10, R15, 0x4, R6 ;  /* 0x000000040f0a7825 */ /* 0x002fcc00078e0006 */
[----:B------:R-:W3:Y:S01]  /*11a0*/  LDG.E R10, desc[UR8][R10.64] ;  /* 0x000000080a0a7981 */ /* 0x000ee2000c1e1900 */
[----:B--2---:R-:W-:-:S06]  /*11b0*/  IMAD.WIDE.U32 R12, R15, 0x4, R4 ;  /* 0x000000040f0c7825 */ /* 0x004fcc00078e0004 */
[----:B------:R-:W3:Y:S01]  /*11c0*/  LDG.E R13, desc[UR8][R12.64] ;  /* 0x000000080c0d7981 */ /* 0x000ee2000c1e1900 */
[C---:B------:R-:W-:Y:S01]  /*11d0*/  IADD3 R21, PT, PT, R15.reuse, UR7, RZ ;  /* 0x000000070f157c10 */ /* 0x040fe2000fffe0ff */
[----:B0-----:R-:W-:-:S04]  /*11e0*/  IMAD.WIDE.U32 R14, R15, 0x4, R8 ;  /* 0x000000040f0e7825 */ /* 0x001fc800078e0008 */
        /* <DEDUP_REMOVED lines=14> */
[C---:B0-----:R-:W-:Y:S01]  /*12d0*/  IADD3 R23, PT, PT, R27.reuse, UR7, RZ ;  /* 0x000000071b177c10 */ /* 0x041fe2000fffe0ff */
[----:B------:R-:W-:-:S04]  /*12e0*/  IMAD.WIDE.U32 R14, R27, 0x4, R8 ;  /* 0x000000041b0e7825 */ /* 0x000fc800078e0008 */
        /* <DEDUP_REMOVED lines=10> */
.L_x_3:
[----:B------:R-:W-:Y:S05]  /*1390*/  @!P1 EXIT ;  /* 0x000000000000994d */ /* 0x000fea0003800000 */
[----:B------:R-:W-:Y:S01]  /*13a0*/  IMAD R3, R3, UR7, R0 ;  /* 0x0000000703037c24 */ /* 0x000fe2000f8e0200 */
[----:B------:R-:W-:Y:S01]  /*13b0*/  IADD3 R0, PT, PT, -R2, RZ, RZ ;  /* 0x000000ff02007210 */ /* 0x000fe20007ffe1ff */
[----:B------:R-:W1:Y:S02]  /*13c0*/  LDCU.64 UR4, c[0x0][0x390] ;  /* 0x00007200ff0477ac */ /* 0x000e640008000a00 */
[----:B------:R-:W-:Y:S01]  /*13d0*/  IMAD.WIDE.U32 R2, R3, 0x4, RZ ;  /* 0x0000000403027825 */ /* 0x000fe200078e00ff */
[----:B------:R-:W3:Y:S06]  /*13e0*/  LDCU.128 UR12, c[0x0][0x380] ;  /* 0x00007000ff0c77ac */ /* 0x000eec0008000c00 */
.L_x_4:
[C---:B---3--:R-:W-:Y:S02]  /*13f0*/  IADD3 R6, P1, PT, R2.reuse, UR14, RZ ;  /* 0x0000000e02067c10 */ /* 0x048fe4000ff3e0ff */
[----:B------:R-:W-:Y:S02]  /*1400*/  IADD3 R4, P0, PT, R2, UR12, RZ ;  /* 0x0000000c02047c10 */ /* 0x000fe4000ff1e0ff */
[C---:B------:R-:W-:Y:S02]  /*1410*/  IADD3.X R7, PT, PT, R3.reuse, UR15, RZ, P1, !PT ;  /* 0x0000000f03077c10 */ /* 0x040fe40008ffe4ff */
[----:B------:R-:W-:-:S04]  /*1420*/  IADD3.X R5, PT, PT, R3, UR13, RZ, P0, !PT ;  /* 0x0000000d03057c10 */ /* 0x000fc800087fe4ff */
[----:B------:R-:W3:Y:S04]  /*1430*/  LDG.E R7, desc[UR8][R6.64] ;  /* 0x0000000806077981 */ /* 0x000ee8000c1e1900 */
[----:B------:R-:W3:Y:S01]  /*1440*/  LDG.E R4, desc[UR8][R4.64] ;  /* 0x0000000804047981 */ /* 0x000ee2000c1e1900 */
[----:B-12-4-:R-:W-:Y:S02]  /*1450*/  IADD3 R8, P0, PT, R2, UR4, RZ ;  /* 0x0000000402087c10 */ /* 0x016fe4000ff1e0ff */
[----:B------:R-:W-:Y:S02]  /*1460*/  IADD3 R0, PT, PT, R0, 0x1, RZ ;  /* 0x0000000100007810 */ /* 0x000fe40007ffe0ff */
[----:B0-----:R-:W-:Y:S02]  /*1470*/  IADD3.X R9, PT, PT, R3, UR5, RZ, P0, !PT ;  /* 0x0000000503097c10 */ /* 0x001fe400087fe4ff */
[----:B------:R-:W-:-:S02]  /*1480*/  ISETP.NE.AND P0, PT, R0, RZ, PT ;  /* 0x000000ff0000720c */ /* 0x000fc40003f05270 */
[----:B------:R-:W-:-:S05]  /*1490*/  MOV R13, UR7 ;  /* 0x00000007000d7c02 */ /* 0x000fca0008000f00 */
[----:B------:R-:W-:-:S04]  /*14a0*/  IMAD.WIDE.U32 R2, R13, 0x4, R2 ;  /* 0x000000040d027825 */ /* 0x000fc800078e0002 */
[----:B---3--:R-:W-:-:S05]  /*14b0*/  FADD R11, R4, R7 ;  /* 0x00000007040b7221 */ /* 0x008fca0000000000 */
[----:B------:R4:W-:Y:S01]  /*14c0*/  STG.E desc[UR8][R8.64], R11 ;  /* 0x0000000b08007986 */ /* 0x0009e2000c101908 */
[----:B------:R-:W-:Y:S05]  /*14d0*/  @P0 BRA `(.L_x_4) ;  /* 0xfffffffc00c40947 */ /* 0x000fea000383ffff */
[----:B------:R-:W-:Y:S05]  /*14e0*/  EXIT ;  /* 0x000000000000794d */ /* 0x000fea0003800000 */
.L_x_5:
[----:B------:R-:W-:-:S00]  /*14f0*/  BRA `(.L_x_5) ;  /* 0xfffffffc00fc7947 */ /* 0x000fc0000383ffff */
[----:B------:R-:W-:-:S00]  /*1500*/  NOP ;  /* 0x0000000000007918 */ /* 0x000fc00000000000 */
[----:B------:R-:W-:-:S00]  /*1510*/  NOP ;  /* 0x0000000000007918 */ /* 0x000fc00000000000 */
[----:B------:R-:W-:-:S00]  /*1520*/  NOP ;  /* 0x0000000000007918 */ /* 0x000fc00000000000 */
[----:B------:R-:W-:-:S00]  /*1530*/  NOP ;  /* 0x0000000000007918 */ /* 0x000fc00000000000 */
[----:B------:R-:W-:-:S00]  /*1540*/  NOP ;  /* 0x0000000000007918 */ /* 0x000fc00000000000 */
[----:B------:R-:W-:-:S00]  /*1550*/  NOP ;  /* 0x0000000000007918 */ /* 0x000fc00000000000 */
[----:B------:R-:W-:-:S00]  /*1560*/  NOP ;  /* 0x0000000000007918 */ /* 0x000fc00000000000 */
[----:B------:R-:W-:-:S00]  /*1570*/  NOP ;  /* 0x0000000000007918 */ /* 0x000fc00000000000 */
.L_x_13:


//--------------------- .text._Z11MatrixAdd_BPKfS0_Pfi --------------------------
	.section	.text._Z11MatrixAdd_BPKfS0_Pfi,"ax",@progbits
	.align	128
        .global         _Z11MatrixAdd_BPKfS0_Pfi
        .type           _Z11MatrixAdd_BPKfS0_Pfi,@function
        .size           _Z11MatrixAdd_BPKfS0_Pfi,(.L_x_14 - _Z11MatrixAdd_BPKfS0_Pfi)
        .other          _Z11MatrixAdd_BPKfS0_Pfi,@"STO_CUDA_ENTRY STV_DEFAULT"
_Z11MatrixAdd_BPKfS0_Pfi:
.text._Z11MatrixAdd_BPKfS0_Pfi:
[----:B------:R-:W-:Y:S01]  /*0000*/  LDC R1, c[0x0][0x37c] ;  /* 0x0000df00ff017b82 */ /* 0x000fe20000000800 */
[----:B------:R-:W0:Y:S07]  /*0010*/  S2R R3, SR_TID.X ;  /* 0x0000000000037919 */ /* 0x000e2e0000002100 */
[----:B------:R-:W0:Y:S01]  /*0020*/  LDC R0, c[0x0][0x360] ;  /* 0x0000d800ff007b82 */ /* 0x000e220000000800 */
[----:B------:R-:W1:Y:S01]  /*0030*/  LDCU UR6, c[0x0][0x398] ;  /* 0x00007300ff0677ac */ /* 0x000e620008000800 */
[----:B------:R-:W2:Y:S06]  /*0040*/  S2R R2, SR_TID.Y ;  /* 0x0000000000027919 */ /* 0x000eac0000002200 */
[----:B------:R-:W0:Y:S08]  /*0050*/  S2UR UR4, SR_CTAID.X ;  /* 0x00000000000479c3 */ /* 0x000e300000002500 */
[----:B------:R-:W2:Y:S08]  /*0060*/  S2UR UR5, SR_CTAID.Y ;  /* 0x00000000000579c3 */ /* 0x000eb00000002600 */
[----:B------:R-:W2:Y:S01]  /*0070*/  LDC R7, c[0x0][0x364] ;  /* 0x0000d900ff077b82 */ /* 0x000ea20000000800 */
[----:B0-----:R-:W-:-:S02]  /*0080*/  IMAD R0, R0, UR4, R3 ;  /* 0x0000000400007c24 */ /* 0x001fc4000f8e0203 */
[----:B--2---:R-:W-:-:S05]  /*0090*/  IMAD R7, R7, UR5, R2 ;  /* 0x0000000507077c24 */ /* 0x004fca000f8e0202 */
[----:B------:R-:W-:-:S04]  /*00a0*/  VIMNMX R2, PT, PT, R0, R7, !PT ;  /* 0x0000000700027248 */ /* 0x000fc80007fe0100 */
[----:B-1----:R-:W-:-:S13]  /*00b0*/  ISETP.GE.AND P0, PT, R2, UR6, PT ;  /* 0x0000000602007c0c */ /* 0x002fda000bf06270 */
[----:B------:R-:W-:Y:S05]  /*00c0*/  @P0 EXIT ;  /* 0x000000000000094d */ /* 0x000fea0003800000 */
[----:B------:R-:W0:Y:S01]  /*00d0*/  LDC.64 R2, c[0x0][0x380] ;  /* 0x0000e000ff027b82 */ /* 0x000e220000000a00 */
[----:B------:R-:W1:Y:S01]  /*00e0*/  LDCU.64 UR4, c[0x0][0x358] ;  /* 0x00006b00ff0477ac */ /* 0x000e620008000a00 */
[----:B------:R-:W-:-:S06]  /*00f0*/  IMAD R9, R0, UR6, R7 ;  /* 0x0000000600097c24 */ /* 0x000fcc000f8e0207 */
[----:B------:R-:W2:Y:S08]  /*0100*/  LDC.64 R4, c[0x0][0x388] ;  /* 0x0000e200ff047b82 */ /* 0x000eb00000000a00 */
[----:B------:R-:W3:Y:S01]  /*0110*/  LDC.64 R6, c[0x0][0x390] ;  /* 0x0000e400ff067b82 */ /* 0x000ee20000000a00 */
[----:B0-----:R-:W-:-:S06]  /*0120*/  IMAD.WIDE R2, R9, 0x4, R2 ;  /* 0x0000000409027825 */ /* 0x001fcc00078e0202 */
[----:B-1----:R-:W4:Y:S01]  /*0130*/  LDG.E R2, desc[UR4][R2.64] ;  /* 0x0000000402027981 */ /* 0x002f22000c1e1900 */
[----:B--2---:R-:W-:-:S06]  /*0140*/  IMAD.WIDE R4, R9, 0x4, R4 ;  /* 0x0000000409047825 */ /* 0x004fcc00078e0204 */
[----:B------:R-:W4:Y:S01]  /*0150*/  LDG.E R5, desc[UR4][R4.64] ;  /* 0x0000000404057981 */ /* 0x000f22000c1e1900 */
[----:B---3--:R-:W-:-:S04]  /*0160*/  IMAD.WIDE R6, R9, 0x4, R6 ;  /* 0x0000000409067825 */ /* 0x008fc800078e0206 */
[----:B----4-:R-:W-:-:S05]  /*0170*/  FADD R9, R2, R5 ;  /* 0x0000000502097221 */ /* 0x010fca0000000000 */
[----:B------:R-:W-:Y:S01]  /*0180*/  STG.E desc[UR4][R6.64], R9 ;  /* 0x0000000906007986 */ /* 0x000fe2000c101904 */
[----:B------:R-:W-:Y:S05]  /*0190*/  EXIT ;  /* 0x000000000000794d */ /* 0x000fea0003800000 */
.L_x_6:
        /* <DEDUP_REMOVED lines=14> */
.L_x_14:


//--------------------- .text._Z11MatrixAdd_CPKfS0_Pfi --------------------------
	.section	.text._Z11MatrixAdd_CPKfS0_Pfi,"ax",@progbits
	.align	128
        .global         _Z11MatrixAdd_CPKfS0_Pfi
        .type           _Z11MatrixAdd_CPKfS0_Pfi,@function
        .size           _Z11MatrixAdd_CPKfS0_Pfi,(.L_x_15 - _Z11MatrixAdd_CPKfS0_Pfi)
        .other          _Z11MatrixAdd_CPKfS0_Pfi,@"STO_CUDA_ENTRY STV_DEFAULT"
_Z11MatrixAdd_CPKfS0_Pfi:
.text._Z11MatrixAdd_CPKfS0_Pfi:
[----:B------:R-:W-:Y:S01]  /*0000*/  LDC R1, c[0x0][0x37c] ;  /* 0x0000df00ff017b82 */ /* 0x000fe20000000800 */
[----:B------:R-:W0:Y:S07]  /*0010*/  S2R R0, SR_TID.X ;  /* 0x0000000000007919 */ /* 0x000e2e0000002100 */
[----:B------:R-:W0:Y:S08]  /*0020*/  S2UR UR4, SR_CTAID.X ;  /* 0x00000000000479c3 */ /* 0x000e300000002500 */
[----:B------:R-:W0:Y:S08]  /*0030*/  LDC R3, c[0x0][0x360] ;  /* 0x0000d800ff037b82 */ /* 0x000e300000000800 */
[----:B------:R-:W1:Y:S01]  /*0040*/  LDC R2, c[0x0][0x398] ;  /* 0x0000e600ff027b82 */ /* 0x000e620000000800 */
[----:B0-----:R-:W-:Y:S01]  /*0050*/  IMAD R3, R3, UR4, R0 ;  /* 0x0000000403037c24 */ /* 0x001fe2000f8e0200 */
[----:B-1----:R-:W-:-:S04]  /*0060*/  ISETP.GE.AND P0, PT, R2, 0x1, PT ;  /* 0x000000010200780c */ /* 0x002fc80003f06270 */
[----:B------:R-:W-:-:S13]  /*0070*/  ISETP.GE.OR P0, PT, R3, R2, !P0 ;  /* 0x000000020300720c */ /* 0x000fda0004706670 */
[----:B------:R-:W-:Y:S05]  /*0080*/  @P0 EXIT ;  /* 0x000000000000094d */ /* 0x000fea0003800000 */
[C---:B------:R-:W-:Y:S01]  /*0090*/  ISETP.GE.U32.AND P1, PT, R2.reuse, 0x10, PT ;  /* 0x000000100200780c */ /* 0x040fe20003f26070 */
[----:B------:R-:W-:Y:S01]  /*00a0*/  IMAD R0, R3, R2, RZ ;  /* 0x0000000203007224 */ /* 0x000fe200078e02ff */
[----:B------:R-:W-:Y:S01]  /*00b0*/  LOP3.LUT R14, R2, 0xf, RZ, 0xc0, !PT ;  /* 0x0000000f020e7812 */ /* 0x000fe200078ec0ff */
[----:B------:R-:W0:Y:S01]  /*00c0*/  LDCU.64 UR12, c[0x0][0x358] ;  /* 0x00006b00ff0c77ac */ /* 0x000e220008000a00 */
[----:B------:R-:W-:Y:S02]  /*00d0*/  HFMA2 R3, -RZ, RZ, 0, 0 ;  /* 0x00000000ff037431 */ /* 0x000fe400000001ff */
[----:B------:R-:W-:-:S07]  /*00e0*/  ISETP.NE.AND P0, PT, R14, RZ, PT ;  /* 0x000000ff0e00720c */ /* 0x000fce0003f05270 */
[----:B------:R-:W-:Y:S06]  /*00f0*/  @!P1 BRA `(.L_x_7) ;  /* 0x0000000400609947 */ /* 0x000fec0003800000 */
[----:B------:R-:W1:Y:S01]  /*0100*/  LDCU.128 UR4, c[0x0][0x380] ;  /* 0x00007000ff0477ac */ /* 0x000e620008000c00 */
[----:B------:R-:W-:Y:S02]  /*0110*/  LOP3.LUT R3, R2, 0x7ffffff0, RZ, 0xc0, !PT ;  /* 0x7ffffff002037812 */ /* 0x000fe400078ec0ff */
[----:B------:R-:W-:Y:S01]  /*0120*/  MOV R10, R0 ;  /* 0x00000000000a7202 */ /* 0x000fe20000000f00 */
[----:B------:R-:W2:Y:S01]  /*0130*/  LDCU.64 UR10, c[0x0][0x390] ;  /* 0x00007200ff0a77ac */ /* 0x000ea20008000a00 */
[----:B------:R-:W-:Y:S01]  /*0140*/  IADD3 R11, PT, PT, -R3, RZ, RZ ;  /* 0x000000ff030b7210 */ /* 0x000fe20007ffe1ff */
[----:B-1----:R-:W-:Y:S02]  /*0150*/  UIADD3 UR8, UP0, UPT, UR4, 0x20, URZ ;  /* 0x0000002004087890 */ /* 0x002fe4000ff1e0ff */
[----:B------:R-:W-:Y:S02]  /*0160*/  UIADD3 UR6, UP1, UPT, UR6, 0x20, URZ ;  /* 0x0000002006067890 */ /* 0x000fe4000ff3e0ff */
[----:B--2---:R-:W-:-:S02]  /*0170*/  UIADD3 UR4, UP2, UPT, UR10, 0x20, URZ ;  /* 0x000000200a047890 */ /* 0x004fc4000ff5e0ff */
[----:B------:R-:W-:Y:S02]  /*0180*/  UIADD3.X UR9, UPT, UPT, URZ, UR5, URZ, UP0, !UPT ;  /* 0x00000005ff097290 */ /* 0x000fe400087fe4ff */
[----:B------:R-:W-:Y:S02]  /*0190*/  UIADD3.X UR7, UPT, UPT, URZ, UR7, URZ, UP1, !UPT ;  /* 0x00000007ff077290 */ /* 0x000fe40008ffe4ff */
[----:B------:R-:W-:-:S12]  /*01a0*/  UIADD3.X UR5, UPT, UPT, URZ, UR11, URZ, UP2, !UPT ;  /* 0x0000000bff057290 */ /* 0x000fd800097fe4ff */
.L_x_8:
[----:B------:R-:W-:Y:S02]  /*01b0*/  MOV R4, UR8 ;  /* 0x0000000800047c02 */ /* 0x000fe40008000f00 */
[----:B------:R-:W-:Y:S02]  /*01c0*/  MOV R5, UR9 ;  /* 0x0000000900057c02 */ /* 0x000fe40008000f00 */
[----:B------:R-:W-:Y:S02]  /*01d0*/  MOV R6, UR6 ;  /* 0x0000000600067c02 */ /* 0x000fe40008000f00 */
[----:B------:R-:W-:Y:S01]  /*01e0*/  MOV R7, UR7 ;  /* 0x0000000700077c02 */ /* 0x000fe20008000f00 */
[----:B------:R-:W-:-:S04]  /*01f0*/  IMAD.WIDE R4, R10, 0x4, R4 ;  /* 0x000000040a047825 */ /* 0x000fc800078e0204 */
[----:B------:R-:W-:Y:S01]  /*0200*/  IMAD.WIDE R6, R10, 0x4, R6 ;  /* 0x000000040a067825 */ /* 0x000fe200078e0206 */
[----:B0-----:R-:W2:Y:S04]  /*0210*/  LDG.E R12, desc[UR12][R4.64+-0x20] ;  /* 0xffffe00c040c7981 */ /* 0x001ea8000c1e1900 */
[----:B----4-:R-:W2:Y:S01]  /*0220*/  LDG.E R13, desc[UR12][R6.64+-0x20] ;  /* 0xffffe00c060d7981 */ /* 0x010ea2000c1e1900 */
[----:B------:R-:W-:Y:S02]  /*0230*/  MOV R8, UR4 ;  /* 0x0000000400087c02 */ /* 0x000fe40008000f00 */
[----:B------:R-:W-:-:S03]  /*0240*/  MOV R9, UR5 ;  /* 0x0000000500097c02 */ /* 0x000fc60008000f00 */
[----:B------:R-:W-:-:S04]  /*0250*/  IMAD.WIDE R8, R10, 0x4, R8 ;  /* 0x000000040a087825 */ /* 0x000fc800078e0208 */
[----:B--2---:R-:W-:-:S05]  /*0260*/  FADD R13, R12, R13 ;  /* 0x0000000d0c0d7221 */ /* 0x004fca0000000000 */
[----:B------:R0:W-:Y:S04]  /*0270*/  STG.E desc[UR12][R8.64+-0x20], R13 ;  /* 0xffffe00d08007986 */ /* 0x0001e8000c10190c */
[----:B------:R-:W2:Y:S04]  /*0280*/  LDG.E R12, desc[UR12][R4.64+-0x1c] ;  /* 0xffffe40c040c7981 */ /* 0x000ea8000c1e1900 */
[----:B------:R-:W2:Y:S02]  /*0290*/  LDG.E R15, desc[UR12][R6.64+-0x1c] ;  /* 0xffffe40c060f7981 */ /* 0x000ea4000c1e1900 */
[----:B--2---:R-:W-:-:S05]  /*02a0*/  FADD R15, R12, R15 ;  /* 0x0000000f0c0f7221 */ /* 0x004fca0000000000 */
[----:B------:R1:W-:Y:S04]  /*02b0*/  STG.E desc[UR12][R8.64+-0x1c], R15 ;  /* 0xffffe40f08007986 */ /* 0x0003e8000c10190c */
[----:B------:R-:W2:Y:S04]  /*02c0*/  LDG.E R12, desc[UR12][R4.64+-0x18] ;  /* 0xffffe80c040c7981 */ /* 0x000ea8000c1e1900 */
[----:B------:R-:W2:Y:S02]  /*02d0*/  LDG.E R17, desc[UR12][R6.64+-0x18] ;  /* 0xffffe80c06117981 */ /* 0x000ea4000c1e1900 */
[----:B--2---:R-:W-:-:S05]  /*02e0*/  FADD R17, R12, R17 ;  /* 0x000000110c117221 */ /* 0x004fca0000000000 */
[----:B------:R2:W-:Y:S04]  /*02f0*/  STG.E desc[UR12][R8.64+-0x18], R17 ;  /* 0xffffe81108007986 */ /* 0x0005e8000c10190c */
[----:B------:R-:W3:Y:S04]  /*0300*/  LDG.E R12, desc[UR12][R4.64+-0x14] ;  /* 0xffffec0c040c7981 */ /* 0x000ee8000c1e1900 */
[----:B------:R-:W3:Y:S02]  /*0310*/  LDG.E R19, desc[UR12][R6.64+-0x14] ;  /* 0xffffec0c06137981 */ /* 0x000ee4000c1e1900 */
[----:B---3--:R-:W-:-:S05]  /*0320*/  FADD R19, R12, R19 ;  /* 0x000000130c137221 */ /* 0x008fca0000000000 */
[----:B------:R3:W-:Y:S04]  /*0330*/  STG.E desc[UR12][R8.64+-0x14], R19 ;  /* 0xffffec1308007986 */ /* 0x0007e8000c10190c */
[----:B------:R-:W4:Y:S04]  /*0340*/  LDG.E R12, desc[UR12][R4.64+-0x10] ;  /* 0xfffff00c040c7981 */ /* 0x000f28000c1e1900 */
[----:B0-----:R-:W4:Y:S02]  /*0350*/  LDG.E R13, desc[UR12][R6.64+-0x10] ;  /* 0xfffff00c060d7981 */ /* 0x001f24000c1e1900 */
[----:B----4-:R-:W-:-:S05]  /*0360*/  FADD R13, R12, R13 ;  /* 0x0000000d0c0d7221 */ /* 0x010fca0000000000 */
[----:B------:R0:W-:Y:S04]  /*0370*/  STG.E desc[UR12][R8.64+-0x10], R13 ;  /* 0xfffff00d08007986 */ /* 0x0001e8000c10190c */
[----:B------:R-:W4:Y:S04]  /*0380*/  LDG.E R12, desc[UR12][R4.64+-0xc] ;  /* 0xfffff40c040c7981 */ /* 0x000f28000c1e1900 */
[----:B-1----:R-:W4:Y:S02]  /*0390*/  LDG.E R15, desc[UR12][R6.64+-0xc] ;  /* 0xfffff40c060f7981 */ /* 0x002f24000c1e1900 */
[----:B----4-:R-:W-:-:S05]  /*03a0*/  FADD R15, R12, R15 ;  /* 0x0000000f0c0f7221 */ /* 0x010fca0000000000 */
[----:B------:R1:W-:Y:S04]  /*03b0*/  STG.E desc[UR12][R8.64+-0xc], R15 ;  /* 0xfffff40f08007986 */ /* 0x0003e8000c10190c */
[----:B------:R-:W4:Y:S04]  /*03c0*/  LDG.E R12, desc[UR12][R4.64+-0x8] ;  /* 0xfffff80c040c7981 */ /* 0x000f28000c1e1900 */
[----:B--2---:R-:W4:Y:S02]  /*03d0*/  LDG.E R17, desc[UR12][R6.64+-0x8] ;  /* 0xfffff80c06117981 */ /* 0x004f24000c1e1900 */
[----:B----4-:R-:W-:-:S05]  /*03e0*/  FADD R17, R12, R17 ;  /* 0x000000110c117221 */ /* 0x010fca0000000000 */
[----:B------:R2:W-:Y:S04]  /*03f0*/  STG.E desc[UR12][R8.64+-0x8], R17 ;  /* 0xfffff81108007986 */ /* 0x0005e8000c10190c */
[----:B------:R-:W4:Y:S04]  /*0400*/  LDG.E R12, desc[UR12][R4.64+-0x4] ;  /* 0xfffffc0c040c7981 */ /* 0x000f28000c1e1900 */
[----:B---3--:R-:W4:Y:S02]  /*0410*/  LDG.E R19, desc[UR12][R6.64+-0x4] ;  /* 0xfffffc0c06137981 */ /* 0x008f24000c1e1900 */
[----:B----4-:R-:W-:-:S05]  /*0420*/  FADD R19, R12, R19 ;  /* 0x000000130c137221 */ /* 0x010fca0000000000 */
        /* <DEDUP_REMOVED lines=21> */
[----:B------:R-:W5:Y:S04]  /*0580*/  LDG.E R12, desc[UR12][R4.64+0x14] ;  /* 0x0000140c040c7981 */ /* 0x000f68000c1e1900 */
[----:B-1----:R-:W5:Y:S02]  /*0590*/  LDG.E R15, desc[UR12][R6.64+0x14] ;  /* 0x0000140c060f7981 */ /* 0x002f64000c1e1900 */
[----:B-----5:R-:W-:-:S05]  /*05a0*/  FADD R15, R12, R15 ;  /* 0x0000000f0c0f7221 */ /* 0x020fca0000000000 */
[----:B------:R4:W-:Y:S04]  /*05b0*/  STG.E desc[UR12][R8.64+0x14], R15 ;  /* 0x0000140f08007986 */ /* 0x0009e8000c10190c */
[----:B------:R-:W5:Y:S04]  /*05c0*/  LDG.E R12, desc[UR12][R4.64+0x18] ;  /* 0x0000180c040c7981 */ /* 0x000f68000c1e1900 */
[----:B--2---:R-:W5:Y:S01]  /*05d0*/  LDG.E R17, desc[UR12][R6.64+0x18] ;  /* 0x0000180c06117981 */ /* 0x004f62000c1e1900 */
[----:B------:R-:W-:Y:S01]  /*05e0*/  IADD3 R11, PT, PT, R11, 0x10, RZ ;  /* 0x000000100b0b7810 */ /* 0x000fe20007ffe0ff */
[----:B-----5:R-:W-:-:S05]  /*05f0*/  FADD R17, R12, R17 ;  /* 0x000000110c117221 */ /* 0x020fca0000000000 */
[----:B------:R4:W-:Y:S04]  /*0600*/  STG.E desc[UR12][R8.64+0x18], R17 ;  /* 0x0000181108007986 */ /* 0x0009e8000c10190c */
[----:B------:R-:W2:Y:S04]  /*0610*/  LDG.E R12, desc[UR12][R4.64+0x1c] ;  /* 0x00001c0c040c7981 */ /* 0x000ea8000c1e1900 */
[----:B---3--:R-:W2:Y:S01]  /*0620*/  LDG.E R19, desc[UR12][R6.64+0x1c] ;  /* 0x00001c0c06137981 */ /* 0x008ea2000c1e1900 */
[----:B------:R-:W-:Y:S02]  /*0630*/  ISETP.NE.AND P1, PT, R11, RZ, PT ;  /* 0x000000ff0b00720c */ /* 0x000fe40003f25270 */
[----:B------:R-:W-:Y:S01]  /*0640*/  IADD3 R10, PT, PT, R10, 0x10, RZ ;  /* 0x000000100a0a7810 */ /* 0x000fe20007ffe0ff */
[----:B--2---:R-:W-:-:S05]  /*0650*/  FADD R19, R12, R19 ;  /* 0x000000130c137221 */ /* 0x004fca0000000000 */
[----:B------:R4:W-:Y:S05]  /*0660*/  STG.E desc[UR12][R8.64+0x1c], R19 ;  /* 0x00001c1308007986 */ /* 0x0009ea000c10190c */
[----:B------:R-:W-:Y:S05]  /*0670*/  @P1 BRA `(.L_x_8) ;  /* 0xfffffff800cc1947 */ /* 0x000fea000383ffff */
.L_x_7:
[----:B0-----:R-:W-:Y:S05]  /*0680*/  @!P0 EXIT ;  /* 0x000000000000894d */ /* 0x001fea0003800000 */
[----:B------:R-:W-:Y:S02]  /*0690*/  ISETP.GE.U32.AND P0, PT, R14, 0x8, PT ;  /* 0x000000080e00780c */ /* 0x000fe40003f06070 */
[----:B------:R-:W-:-:S04]  /*06a0*/  LOP3.LUT R12, R2, 0x7, RZ, 0xc0, !PT ;  /* 0x00000007020c7812 */ /* 0x000fc800078ec0ff */
[----:B------:R-:W-:-:S07]  /*06b0*/  ISETP.NE.AND P1, PT, R12, RZ, PT ;  /* 0x000000ff0c00720c */ /* 0x000fce0003f25270 */
[----:B------:R-:W-:Y:S06]  /*06c0*/  @!P0 BRA `(.L_x_9) ;  /* 0x0000000000a08947 */ /* 0x000fec0003800000 */
[----:B------:R-:W0:Y:S01]  /*06d0*/  LDC.64 R4, c[0x0][0x380] ;  /* 0x0000e000ff047b82 */ /* 0x000e220000000a00 */
[----:B------:R-:W-:-:S07]  /*06e0*/  IADD3 R11, PT, PT, R0, R3, RZ ;  /* 0x00000003000b7210 */ /* 0x000fce0007ffe0ff */
[----:B------:R-:W1:Y:S08]  /*06f0*/  LDC.64 R6, c[0x0][0x388] ;  /* 0x0000e200ff067b82 */ /* 0x000e700000000a00 */
[----:B----4-:R-:W2:Y:S01]  /*0700*/  LDC.64 R8, c[0x0][0x390] ;  /* 0x0000e400ff087b82 */ /* 0x010ea20000000a00 */
[----:B0-----:R-:W-:-:S05]  /*0710*/  IMAD.WIDE R4, R11, 0x4, R4 ;  /* 0x000000040b047825 */ /* 0x001fca00078e0204 */
[----:B------:R-:W3:Y:S01]  /*0720*/  LDG.E R10, desc[UR12][R4.64] ;  /* 0x0000000c040a7981 */ /* 0x000ee2000c1e1900 */
[----:B-1----:R-:W-:-:S05]  /*0730*/  IMAD.WIDE R6, R11, 0x4, R6 ;  /* 0x000000040b067825 */ /* 0x002fca00078e0206 */
[----:B------:R-:W3:Y:S01]  /*0740*/  LDG.E R13, desc[UR12][R6.64] ;  /* 0x0000000c060d7981 */ /* 0x000ee2000c1e1900 */
[----:B--2---:R-:W-:-:S04]  /*0750*/  IMAD.WIDE R8, R11, 0x4, R8 ;  /* 0x000000040b087825 */ /* 0x004fc800078e0208 */
[----:B---3--:R-:W-:-:S05]  /*0760*/  FADD R13, R10, R13 ;  /* 0x0000000d0a0d7221 */ /* 0x008fca0000000000 */
        /* <DEDUP_REMOVED lines=25> */
[----:B------:R-:W2:Y:S04]  /*0900*/  LDG.E R10, desc[UR12][R4.64+0x1c] ;  /* 0x00001c0c040a7981 */ /* 0x000ea8000c1e1900 */
[----:B---3--:R-:W2:Y:S01]  /*0910*/  LDG.E R17, desc[UR12][R6.64+0x1c] ;  /* 0x00001c0c06117981 */ /* 0x008ea2000c1e1900 */
[----:B------:R-:W-:Y:S01]  /*0920*/  IADD3 R3, PT, PT, R3, 0x8, RZ ;  /* 0x0000000803037810 */ /* 0x000fe20007ffe0ff */
[----:B--2---:R-:W-:-:S05]  /*0930*/  FADD R17, R10, R17 ;  /* 0x000000110a117221 */ /* 0x004fca0000000000 */
[----:B------:R0:W-:Y:S02]  /*0940*/  STG.E desc[UR12][R8.64+0x1c], R17 ;  /* 0x00001c1108007986 */ /* 0x0001e4000c10190c */
.L_x_9:
[----:B------:R-:W-:Y:S05]  /*0950*/  @!P1 EXIT ;  /* 0x000000000000994d */ /* 0x000fea0003800000 */
[----:B------:R-:W-:Y:S02]  /*0960*/  ISETP.GE.U32.AND P0, PT, R12, 0x4, PT ;  /* 0x000000040c00780c */ /* 0x000fe40003f06070 */
[----:B------:R-:W-:-:S04]  /*0970*/  LOP3.LUT R2, R2, 0x3, RZ, 0xc0, !PT ;  /* 0x0000000302027812 */ /* 0x000fc800078ec0ff */
[----:B------:R-:W-:-:S07]  /*0980*/  ISETP.NE.AND P1, PT, R2, RZ, PT ;  /* 0x000000ff0200720c */ /* 0x000fce0003f25270 */
[----:B------:R-:W-:Y:S06]  /*0990*/  @!P0 BRA `(.L_x_10) ;  /* 0x0000000000608947 */ /* 0x000fec0003800000 */
[----:B------:R-:W1:Y:S01]  /*09a0*/  LDC.64 R4, c[0x0][0x380] ;  /* 0x0000e000ff047b82 */ /* 0x000e620000000a00 */
[----:B0---4-:R-:W-:-:S07]  /*09b0*/  IADD3 R13, PT, PT, R0, R3, RZ ;  /* 0x00000003000d7210 */ /* 0x011fce0007ffe0ff */
[----:B------:R-:W0:Y:S08]  /*09c0*/  LDC.64 R6, c[0x0][0x388] ;  /* 0x0000e200ff067b82 */ /* 0x000e300000000a00 */
[----:B------:R-:W2:Y:S01]  /*09d0*/  LDC.64 R8, c[0x0][0x390] ;  /* 0x0000e400ff087b82 */ /* 0x000ea20000000a00 */
[----:B-1----:R-:W-:-:S05]  /*09e0*/  IMAD.WIDE R4, R13, 0x4, R4 ;  /* 0x000000040d047825 */ /* 0x002fca00078e0204 */
[----:B------:R-:W3:Y:S01]  /*09f0*/  LDG.E R10, desc[UR12][R4.64] ;  /* 0x0000000c040a7981 */ /* 0x000ee2000c1e1900 */
[----:B0-----:R-:W-:-:S05]  /*0a00*/  IMAD.WIDE R6, R13, 0x4, R6 ;  /* 0x000000040d067825 */ /* 0x001fca00078e0206 */
        /* <DEDUP_REMOVED lines=12> */
[----:B------:R-:W2:Y:S04]  /*0ad0*/  LDG.E R10, desc[UR12][R4.64+0xc] ;  /* 0x00000c0c040a7981 */ /* 0x000ea8000c1e1900 */
[----:B------:R-:W2:Y:S01]  /*0ae0*/  LDG.E R17, desc[UR12][R6.64+0xc] ;  /* 0x00000c0c06117981 */ /* 0x000ea2000c1e1900 */
[----:B------:R-:W-:Y:S01]  /*0af0*/  IADD3 R3, PT, PT, R3, 0x4, RZ ;  /* 0x0000000403037810 */ /* 0x000fe20007ffe0ff */
[----:B--2---:R-:W-:-:S05]  /*0b00*/  FADD R17, R10, R17 ;  /* 0x000000110a117221 */ /* 0x004fca0000000000 */
[----:B------:R1:W-:Y:S02]  /*0b10*/  STG.E desc[UR12][R8.64+0xc], R17 ;  /* 0x00000c1108007986 */ /* 0x0003e4000c10190c */
.L_x_10:
[----:B------:R-:W-:Y:S05]  /*0b20*/  @!P1 EXIT ;  /* 0x000000000000994d */ /* 0x000fea0003800000 */
[----:B01--4-:R-:W0:Y:S01]  /*0b30*/  LDC.64 R8, c[0x0][0x390] ;  /* 0x0000e400ff087b82 */ /* 0x013e220000000a00 */
[----:B------:R-:W-:Y:S02]  /*0b40*/  IADD3 R15, PT, PT, R0, R3, RZ ;  /* 0x00000003000f7210 */ /* 0x000fe40007ffe0ff */
[----:B------:R-:W-:-:S05]  /*0b50*/  IADD3 R0, PT, PT, -R2, RZ, RZ ;  /* 0x000000ff02007210 */ /* 0x000fca0007ffe1ff */
[----:B------:R-:W1:Y:S08]  /*0b60*/  LDC.64 R12, c[0x0][0x380] ;  /* 0x0000e000ff0c7b82 */ /* 0x000e700000000a00 */
[----:B------:R-:W2:Y:S02]  /*0b70*/  LDC.64 R10, c[0x0][0x388] ;  /* 0x0000e200ff0a7b82 */ /* 0x000ea40000000a00 */
.L_x_11:
[----:B--2---:R-:W-:-:S04]  /*0b80*/  IMAD.WIDE R4, R15, 0x4, R10 ;  /* 0x000000040f047825 */ /* 0x004fc800078e020a */
[C---:B-1----:R-:W-:Y:S02]  /*0b90*/  IMAD.WIDE R6, R15.reuse, 0x4, R12 ;  /* 0x000000040f067825 */ /* 0x042fe400078e020c */
[----:B------:R-:W2:Y:S04]  /*0ba0*/  LDG.E R5, desc[UR12][R4.64] ;  /* 0x0000000c04057981 */ /* 0x000ea8000c1e1900 */
[----:B------:R-:W2:Y:S01]  /*0bb0*/  LDG.E R6, desc[UR12][R6.64] ;  /* 0x0000000c06067981 */ /* 0x000ea2000c1e1900 */
[----:B------:R-:W-:Y:S01]  /*0bc0*/  IADD3 R0, PT, PT, R0, 0x1, RZ ;  /* 0x0000000100007810 */ /* 0x000fe20007ffe0ff */
[C---:B0--3--:R-:W-:Y:S01]  /*0bd0*/  IMAD.WIDE R2, R15.reuse, 0x4, R8 ;  /* 0x000000040f027825 */ /* 0x049fe200078e0208 */
[----:B------:R-:W-:Y:S02]  /*0be0*/  IADD3 R15, PT, PT, R15, 0x1, RZ ;  /* 0x000000010f0f7810 */ /* 0x000fe40007ffe0ff */
[----:B------:R-:W-:Y:S01]  /*0bf0*/  ISETP.NE.AND P0, PT, R0, RZ, PT ;  /* 0x000000ff0000720c */ /* 0x000fe20003f05270 */
[----:B--2---:R-:W-:-:S05]  /*0c00*/  FADD R17, R6, R5 ;  /* 0x0000000506117221 */ /* 0x004fca0000000000 */
[----:B------:R3:W-:Y:S07]  /*0c10*/  STG.E desc[UR12][R2.64], R17 ;  /* 0x0000001102007986 */ /* 0x0007ee000c10190c */
[----:B------:R-:W-:Y:S05]  /*0c20*/  @P0 BRA `(.L_x_11) ;  /* 0xfffffffc00d40947 */ /* 0x000fea000383ffff */
[----:B------:R-:W-:Y:S05]  /*0c30*/  EXIT ;  /* 0x000000000000794d */ /* 0x000fea0003800000 */
.L_x_12:
        /* <DEDUP_REMOVED lines=12> */
.L_x_15:


//--------------------- .nv.shared.reserved.0     --------------------------
	.section	.nv.shared.reserved.0,"aw",@nobits
	.weak		__nv_reservedSMEM_offset_0_alias
	.size		__nv_reservedSMEM_offset_0_alias, 0, 64
	.other		__nv_reservedSMEM_offset_0_alias,@"STO_CUDA_RESERVED_SHARED STV_DEFAULT"
__nv_reservedSMEM_offset_0_alias:
	.zero		0
	.zero		64


//--------------------- .nv.constant0._Z11MatrixAdd_DPKfS0_Pfi --------------------------
	.section	.nv.constant0._Z11MatrixAdd_DPKfS0_Pfi,"a",@progbits
	.sectionflags	@""
	.align	4
.nv.constant0._Z11MatrixAdd_DPKfS0_Pfi:
	.zero		924


//--------------------- .nv.constant0._Z11MatrixAdd_BPKfS0_Pfi --------------------------
	.section	.nv.constant0._Z11MatrixAdd_BPKfS0_Pfi,"a",@progbits
	.sectionflags	@""
	.align	4
.nv.constant0._Z11MatrixAdd_BPKfS0_Pfi:
	.zero		924


//--------------------- .nv.constant0._Z11MatrixAdd_CPKfS0_Pfi --------------------------
	.section	.nv.constant0._Z11MatrixAdd_CPKfS0_Pfi,"a",@progbits
	.sectionflags	@""
	.align	4
.nv.constant0._Z11MatrixAdd_CPKfS0_Pfi:
	.zero		924


//--------------------- SYMBOLS --------------------------

	.type		.nv.reservedSmem.offset0,@object
	.size		.nv.reservedSmem.offset0,0x4
